	.target	sm_80

	.elftype	@"ET_EXEC"


//--------------------- .note.nv.tkinfo           --------------------------
	.section	.note.nv.tkinfo,"",@"SHT_NOTE"
	.sectionflags	@"SHF_NOTE_NV_TKINFO"
	.tkinfo
        /*0018*/ 	.word	0x00000002
        /*0030*/ 	.string	""
        /*0030*/ 	.string	"ptxas"
        /*0030*/ 	.string	"Cuda compilation tools, release 13.0, V13.0.88"
        /*0030*/ 	.string	"Build cuda_13.0.r13.0/compiler.36424714_0"
        /*0030*/ 	.string	"-v  -suppress-debug-info  -lineinfo  -arch sm_80 "



//--------------------- .note.nv.cuinfo           --------------------------
	.section	.note.nv.cuinfo,"",@"SHT_NOTE"
	.sectionflags	@"SHF_NOTE_NV_CUINFO"
        /*0018*/ 	.short	0x0002
        /*001a*/ 	.short	0x0050
        /*001c*/ 	.short	0x0082
	.zero		2


//--------------------- .nv.info                  --------------------------
	.section	.nv.info,"",@"SHT_CUDA_INFO"
	.align	4


	//----- nvinfo : EIATTR_REGCOUNT
	.align		4
        /*0000*/ 	.byte	0x04, 0x2f
        /*0002*/ 	.short	(.L_1 - .L_0)
	.align		4
.L_0:
        /*0004*/ 	.word	index@(matmul_kernel)
        /*0008*/ 	.word	0x000000f2


	//----- nvinfo : EIATTR_FRAME_SIZE
	.align		4
.L_1:
        /*000c*/ 	.byte	0x04, 0x11
        /*000e*/ 	.short	(.L_3 - .L_2)
	.align		4
.L_2:
        /*0010*/ 	.word	index@(matmul_kernel)
        /*0014*/ 	.word	0x00000000


	//----- nvinfo : EIATTR_MIN_STACK_SIZE
	.align		4
.L_3:
        /*0018*/ 	.byte	0x04, 0x12
        /*001a*/ 	.short	(.L_5 - .L_4)
	.align		4
.L_4:
        /*001c*/ 	.word	index@(matmul_kernel)
        /*0020*/ 	.word	0x00000000
.L_5:


//--------------------- .nv.info.matmul_kernel    --------------------------
	.section	.nv.info.matmul_kernel,"",@"SHT_CUDA_INFO"
	.sectionflags	@""
	.align	4


	//----- nvinfo : EIATTR_CUDA_API_VERSION
	.align		4
        /*0000*/ 	.byte	0x04, 0x37
        /*0002*/ 	.short	(.L_7 - .L_6)
.L_6:
        /*0004*/ 	.word	0x00000082


	//----- nvinfo : EIATTR_SW2861232_WAR
	.align		4
.L_7:
        /*0008*/ 	.byte	0x01, 0x35
	.zero		2


	//----- nvinfo : EIATTR_PARAM_CBANK
	.align		4
        /*000c*/ 	.byte	0x04, 0x0a
        /*000e*/ 	.short	(.L_9 - .L_8)
	.align		4
.L_8:
        /*0010*/ 	.word	index@(.nv.constant0.matmul_kernel)
        /*0014*/ 	.short	0x0160
        /*0016*/ 	.short	0x0050


	//----- nvinfo : EIATTR_CBANK_PARAM_SIZE
	.align		4
.L_9:
        /*0018*/ 	.byte	0x03, 0x19
        /*001a*/ 	.short	0x0050


	//----- nvinfo : EIATTR_KPARAM_INFO
	.align		4
        /*001c*/ 	.byte	0x04, 0x17
        /*001e*/ 	.short	(.L_11 - .L_10)
.L_10:
        /*0020*/ 	.word	0x00000000
        /*0024*/ 	.short	0x000d
        /*0026*/ 	.short	0x0048
        /*0028*/ 	.byte	0x00, 0xf4, 0x21, 0x00


	//----- nvinfo : EIATTR_KPARAM_INFO
	.align		4
.L_11:
        /*002c*/ 	.byte	0x04, 0x17
        /*002e*/ 	.short	(.L_13 - .L_12)
.L_12:
        /*0030*/ 	.word	0x00000000
        /*0034*/ 	.short	0x000c
        /*0036*/ 	.short	0x0040
        /*0038*/ 	.byte	0x00, 0xf4, 0x21, 0x00


	//----- nvinfo : EIATTR_KPARAM_INFO
	.align		4
.L_13:
        /*003c*/ 	.byte	0x04, 0x17
        /*003e*/ 	.short	(.L_15 - .L_14)
.L_14:
        /*0040*/ 	.word	0x00000000
        /*0044*/ 	.short	0x000b
        /*0046*/ 	.short	0x0038
        /*0048*/ 	.byte	0x00, 0xf0, 0x11, 0x00


	//----- nvinfo : EIATTR_KPARAM_INFO
	.align		4
.L_15:
        /*004c*/ 	.byte	0x04, 0x17
        /*004e*/ 	.short	(.L_17 - .L_16)
.L_16:
        /*0050*/ 	.word	0x00000000
        /*0054*/ 	.short	0x000a
        /*0056*/ 	.short	0x0034
        /*0058*/ 	.byte	0x00, 0xf0, 0x11, 0x00


	//----- nvinfo : EIATTR_KPARAM_INFO
	.align		4
.L_17:
        /*005c*/ 	.byte	0x04, 0x17
        /*005e*/ 	.short	(.L_19 - .L_18)
.L_18:
        /*0060*/ 	.word	0x00000000
        /*0064*/ 	.short	0x0009
        /*0066*/ 	.short	0x0030
        /*0068*/ 	.byte	0x00, 0xf0, 0x11, 0x00


	//----- nvinfo : EIATTR_KPARAM_INFO
	.align		4
.L_19:
        /*006c*/ 	.byte	0x04, 0x17
        /*006e*/ 	.short	(.L_21 - .L_20)
.L_20:
        /*0070*/ 	.word	0x00000000
        /*0074*/ 	.short	0x0008
        /*0076*/ 	.short	0x002c
        /*0078*/ 	.byte	0x00, 0xf0, 0x11, 0x00


	//----- nvinfo : EIATTR_KPARAM_INFO
	.align		4
.L_21:
        /*007c*/ 	.byte	0x04, 0x17
        /*007e*/ 	.short	(.L_23 - .L_22)
.L_22:
        /*0080*/ 	.word	0x00000000
        /*0084*/ 	.short	0x0007
        /*0086*/ 	.short	0x0028
        /*0088*/ 	.byte	0x00, 0xf0, 0x11, 0x00


	//----- nvinfo : EIATTR_KPARAM_INFO
	.align		4
.L_23:
        /*008c*/ 	.byte	0x04, 0x17
        /*008e*/ 	.short	(.L_25 - .L_24)
.L_24:
        /*0090*/ 	.word	0x00000000
        /*0094*/ 	.short	0x0006
        /*0096*/ 	.short	0x0024
        /*0098*/ 	.byte	0x00, 0xf0, 0x11, 0x00


	//----- nvinfo : EIATTR_KPARAM_INFO
	.align		4
.L_25:
        /*009c*/ 	.byte	0x04, 0x17
        /*009e*/ 	.short	(.L_27 - .L_26)
.L_26:
        /*00a0*/ 	.word	0x00000000
        /*00a4*/ 	.short	0x0005
        /*00a6*/ 	.short	0x0020
        /*00a8*/ 	.byte	0x00, 0xf0, 0x11, 0x00


	//----- nvinfo : EIATTR_KPARAM_INFO
	.align		4
.L_27:
        /*00ac*/ 	.byte	0x04, 0x17
        /*00ae*/ 	.short	(.L_29 - .L_28)
.L_28:
        /*00b0*/ 	.word	0x00000000
        /*00b4*/ 	.short	0x0004
        /*00b6*/ 	.short	0x001c
        /*00b8*/ 	.byte	0x00, 0xf0, 0x11, 0x00


	//----- nvinfo : EIATTR_KPARAM_INFO
	.align		4
.L_29:
        /*00bc*/ 	.byte	0x04, 0x17
        /*00be*/ 	.short	(.L_31 - .L_30)
.L_30:
        /*00c0*/ 	.word	0x00000000
        /*00c4*/ 	.short	0x0003
        /*00c6*/ 	.short	0x0018
        /*00c8*/ 	.byte	0x00, 0xf0, 0x11, 0x00


	//----- nvinfo : EIATTR_KPARAM_INFO
	.align		4
.L_31:
        /*00cc*/ 	.byte	0x04, 0x17
        /*00ce*/ 	.short	(.L_33 - .L_32)
.L_32:
        /*00d0*/ 	.word	0x00000000
        /*00d4*/ 	.short	0x0002
        /*00d6*/ 	.short	0x0010
        /*00d8*/ 	.byte	0x00, 0xf4, 0x21, 0x00


	//----- nvinfo : EIATTR_KPARAM_INFO
	.align		4
.L_33:
        /*00dc*/ 	.byte	0x04, 0x17
        /*00de*/ 	.short	(.L_35 - .L_34)
.L_34:
        /*00e0*/ 	.word	0x00000000
        /*00e4*/ 	.short	0x0001
        /*00e6*/ 	.short	0x0008
        /*00e8*/ 	.byte	0x00, 0xf4, 0x21, 0x00


	//----- nvinfo : EIATTR_KPARAM_INFO
	.align		4
.L_35:
        /*00ec*/ 	.byte	0x04, 0x17
        /*00ee*/ 	.short	(.L_37 - .L_36)
.L_36:
        /*00f0*/ 	.word	0x00000000
        /*00f4*/ 	.short	0x0000
        /*00f6*/ 	.short	0x0000
        /*00f8*/ 	.byte	0x00, 0xf4, 0x21, 0x00


	//----- nvinfo : EIATTR_MAXREG_COUNT
	.align		4
.L_37:
        /*00fc*/ 	.byte	0x03, 0x1b
        /*00fe*/ 	.short	0x00ff


	//----- nvinfo : EIATTR_NUM_BARRIERS
	.align		4
        /*0100*/ 	.byte	0x02, 0x4c
        /*0102*/ 	.byte	0x01
	.zero		1


	//----- nvinfo : EIATTR_MERCURY_ISA_VERSION
	.align		4
        /*0104*/ 	.byte	0x03, 0x5f
        /*0106*/ 	.short	0x0000


	//----- nvinfo : EIATTR_EXIT_INSTR_OFFSETS
	.align		4
        /*0108*/ 	.byte	0x04, 0x1c
        /*010a*/ 	.short	(.L_39 - .L_38)


	//   ....[0]....
.L_38:
        /*010c*/ 	.word	0x000043f0


	//   ....[1]....
        /*0110*/ 	.word	0x00004420


	//----- nvinfo : EIATTR_REQNTID
	.align		4
.L_39:
        /*0114*/ 	.byte	0x04, 0x10
        /*0116*/ 	.short	(.L_41 - .L_40)
.L_40:
        /*0118*/ 	.word	0x00000100
        /*011c*/ 	.word	0x00000001
        /*0120*/ 	.word	0x00000001
.L_41:


//--------------------- .nv.callgraph             --------------------------
	.section	.nv.callgraph,"",@"SHT_CUDA_CALLGRAPH"
	.align	4
	.sectionentsize	8
	.align		4
        /*0000*/ 	.word	0x00000000
	.align		4
        /*0004*/ 	.word	0xffffffff
	.align		4
        /*0008*/ 	.word	0x00000000
	.align		4
        /*000c*/ 	.word	0xfffffffe
	.align		4
        /*0010*/ 	.word	0x00000000
	.align		4
        /*0014*/ 	.word	0xfffffffd
	.align		4
        /*0018*/ 	.word	0x00000000
	.align		4
        /*001c*/ 	.word	0xfffffffc


//--------------------- .nv.rel.action            --------------------------
	.section	.nv.rel.action,"",@"SHT_CUDA_RELOCINFO"
	.align	8
	.sectionentsize	8
        /*0000*/ 	.byte	0x73, 0x00, 0x00, 0x00, 0x00, 0x00, 0x00, 0x00, 0x00, 0x00, 0x00, 0x11, 0x25, 0x00, 0x05, 0x36


//--------------------- .nv.constant0.matmul_kernel --------------------------
	.section	.nv.constant0.matmul_kernel,"a",@progbits
	.sectionflags	@""
	.align	4
.nv.constant0.matmul_kernel:
	.zero		432


//--------------------- .text.matmul_kernel       --------------------------
	.section	.text.matmul_kernel,"ax",@progbits
	.sectioninfo	@"SHI_REGISTERS=242"
	.align	128
        .global         matmul_kernel
        .type           matmul_kernel,@function
        .size           matmul_kernel,(.L_x_3 - matmul_kernel)
        .other          matmul_kernel,@"STO_CUDA_ENTRY STV_DEFAULT"
matmul_kernel:
.text.matmul_kernel:
[----:B------:R-:W-:Y:S02]  /*0000*/  IMAD.MOV.U32 R1, RZ, RZ, c[0x0][0x28] ;  /* 0x00000a00ff017624 */ /* 0x000fe400078e00ff */
[----:B------:R-:W-:Y:S01]  /*0010*/  IMAD.MOV.U32 R0, RZ, RZ, c[0x0][0x17c] ;  /* 0x00005f00ff007624 */ /* 0x000fe200078e00ff */
[----:B------:R-:W0:Y:S01]  /*0020*/  S2R R5, SR_CTAID.X ;  /* 0x0000000000057919 */ /* 0x000e220000002500 */
[----:B------:R-:W-:Y:S01]  /*0030*/  ULDC.64 UR4, c[0x0][0x118] ;  /* 0x0000460000047ab9 */ /* 0x000fe20000000a00 */
[----:B------:R-:W-:Y:S01]  /*0040*/  CS2R R88, SRZ ;  /* 0x0000000000587805 */ /* 0x000fe2000001ff00 */
[----:B------:R-:W-:Y:S01]  /*0050*/  CS2R R90, SRZ ;  /* 0x00000000005a7805 */ /* 0x000fe2000001ff00 */
[----:B------:R-:W-:Y:S01]  /*0060*/  IADD3 R0, R0, 0x3f, RZ ;  /* 0x0000003f00007810 */ /* 0x000fe20007ffe0ff */
[----:B------:R-:W1:Y:S01]  /*0070*/  S2R R129, SR_TID.X ;  /* 0x0000000000817919 */ /* 0x000e620000002100 */
[----:B------:R-:W-:Y:S01]  /*0080*/  CS2R R72, SRZ ;  /* 0x0000000000487805 */ /* 0x000fe2000001ff00 */
[----:B------:R-:W-:Y:S01]  /*0090*/  CS2R R74, SRZ ;  /* 0x00000000004a7805 */ /* 0x000fe2000001ff00 */
[----:B------:R-:W-:Y:S01]  /*00a0*/  SHF.R.S32.HI R3, RZ, 0x1f, R0 ;  /* 0x0000001fff037819 */ /* 0x000fe20000011400 */
[----:B------:R-:W-:Y:S01]  /*00b0*/  CS2R R12, SRZ ;  /* 0x00000000000c7805 */ /* 0x000fe2000001ff00 */
[----:B------:R-:W-:Y:S01]  /*00c0*/  CS2R R14, SRZ ;  /* 0x00000000000e7805 */ /* 0x000fe2000001ff00 */
[----:B------:R-:W-:Y:S01]  /*00d0*/  CS2R R56, SRZ ;  /* 0x0000000000387805 */ /* 0x000fe2000001ff00 */
[----:B------:R-:W-:Y:S01]  /*00e0*/  LEA.HI R3, R3, R0, RZ, 0x6 ;  /* 0x0000000003037211 */ /* 0x000fe200078f30ff */
[----:B------:R-:W-:Y:S01]  /*00f0*/  CS2R R58, SRZ ;  /* 0x00000000003a7805 */ /* 0x000fe2000001ff00 */
[----:B------:R-:W-:Y:S01]  /*0100*/  CS2R R16, SRZ ;  /* 0x0000000000107805 */ /* 0x000fe2000001ff00 */
[----:B------:R-:W-:Y:S01]  /*0110*/  CS2R R18, SRZ ;  /* 0x0000000000127805 */ /* 0x000fe2000001ff00 */
[----:B------:R-:W-:Y:S01]  /*0120*/  SHF.R.S32.HI R3, RZ, 0x6, R3 ;  /* 0x00000006ff037819 */ /* 0x000fe20000011403 */
[----:B------:R-:W-:Y:S01]  /*0130*/  CS2R R40, SRZ ;  /* 0x0000000000287805 */ /* 0x000fe2000001ff00 */
[----:B------:R-:W-:Y:S01]  /*0140*/  CS2R R42, SRZ ;  /* 0x00000000002a7805 */ /* 0x000fe2000001ff00 */
[----:B------:R-:W-:Y:S01]  /*0150*/  CS2R R20, SRZ ;  /* 0x0000000000147805 */ /* 0x000fe2000001ff00 */
[----:B------:R-:W-:Y:S01]  /*0160*/  CS2R R22, SRZ ;  /* 0x0000000000167805 */ /* 0x000fe2000001ff00 */
[----:B------:R-:W-:Y:S01]  /*0170*/  IMAD.SHL.U32 R4, R3, 0x8, RZ ;  /* 0x0000000803047824 */ /* 0x000fe200078e00ff */
[----:B0-----:R-:W-:-:S04]  /*0180*/  IABS R8, R5 ;  /* 0x0000000500087213 */ /* 0x001fc80000000000 */
[-C--:B------:R-:W-:Y:S02]  /*0190*/  IABS R7, R4.reuse ;  /* 0x0000000400077213 */ /* 0x080fe40000000000 */
[----:B------:R-:W-:Y:S02]  /*01a0*/  IABS R10, R4 ;  /* 0x00000004000a7213 */ /* 0x000fe40000000000 */
[----:B------:R-:W0:Y:S01]  /*01b0*/  I2F.RP R0, R7 ;  /* 0x0000000700007306 */ /* 0x000e220000209400 */
[----:B-1----:R-:W-:-:S07]  /*01c0*/  LOP3.LUT R130, R129, 0xff, RZ, 0xc0, !PT ;  /* 0x000000ff81827812 */ /* 0x002fce00078ec0ff */
[----:B0-----:R-:W0:Y:S02]  /*01d0*/  MUFU.RCP R0, R0 ;  /* 0x0000000000007308 */ /* 0x001e240000001000 */
[----:B0-----:R-:W-:Y:S01]  /*01e0*/  IADD3 R2, R0, 0xffffffe, RZ ;  /* 0x0ffffffe00027810 */ /* 0x001fe20007ffe0ff */
[----:B------:R-:W-:-:S05]  /*01f0*/  IMAD.MOV R0, RZ, RZ, -R10 ;  /* 0x000000ffff007224 */ /* 0x000fca00078e0a0a */
[----:B------:R0:W1:Y:S02]  /*0200*/  F2I.FTZ.U32.TRUNC.NTZ R3, R2 ;  /* 0x0000000200037305 */ /* 0x000064000021f000 */
[----:B0-----:R-:W-:Y:S02]  /*0210*/  IMAD.MOV.U32 R2, RZ, RZ, RZ ;  /* 0x000000ffff027224 */ /* 0x001fe400078e00ff */
[----:B-1----:R-:W-:-:S04]  /*0220*/  IMAD.MOV R6, RZ, RZ, -R3 ;  /* 0x000000ffff067224 */ /* 0x002fc800078e0a03 */
[----:B------:R-:W-:Y:S02]  /*0230*/  IMAD R9, R6, R7, RZ ;  /* 0x0000000706097224 */ /* 0x000fe400078e02ff */
[----:B------:R-:W-:Y:S02]  /*0240*/  IMAD.MOV.U32 R6, RZ, RZ, R8 ;  /* 0x000000ffff067224 */ /* 0x000fe400078e0008 */
[----:B------:R-:W-:-:S06]  /*0250*/  IMAD.HI.U32 R3, R3, R9, R2 ;  /* 0x0000000903037227 */ /* 0x000fcc00078e0002 */
[----:B------:R-:W-:-:S04]  /*0260*/  IMAD.HI.U32 R3, R3, R6, RZ ;  /* 0x0000000603037227 */ /* 0x000fc800078e00ff */
[----:B------:R-:W-:-:S05]  /*0270*/  IMAD R0, R3, R0, R6 ;  /* 0x0000000003007224 */ /* 0x000fca00078e0206 */
[----:B------:R-:W-:-:S13]  /*0280*/  ISETP.GT.U32.AND P1, PT, R7, R0, PT ;  /* 0x000000000700720c */ /* 0x000fda0003f24070 */
[----:B------:R-:W-:Y:S01]  /*0290*/  @!P1 IMAD.IADD R0, R0, 0x1, -R7 ;  /* 0x0000000100009824 */ /* 0x000fe200078e0a07 */
[----:B------:R-:W-:Y:S02]  /*02a0*/  @!P1 IADD3 R3, R3, 0x1, RZ ;  /* 0x0000000103039810 */ /* 0x000fe40007ffe0ff */
[----:B------:R-:W-:Y:S02]  /*02b0*/  ISETP.NE.AND P1, PT, R4, RZ, PT ;  /* 0x000000ff0400720c */ /* 0x000fe40003f25270 */
[----:B------:R-:W-:Y:S02]  /*02c0*/  ISETP.GE.U32.AND P0, PT, R0, R7, PT ;  /* 0x000000070000720c */ /* 0x000fe40003f06070 */
[----:B------:R-:W-:-:S04]  /*02d0*/  LOP3.LUT R0, R5, R4, RZ, 0x3c, !PT ;  /* 0x0000000405007212 */ /* 0x000fc800078e3cff */
[----:B------:R-:W-:Y:S01]  /*02e0*/  ISETP.GE.AND P2, PT, R0, RZ, PT ;  /* 0x000000ff0000720c */ /* 0x000fe20003f46270 */
[----:B------:R-:W-:-:S05]  /*02f0*/  IMAD.MOV.U32 R0, RZ, RZ, c[0x0][0x178] ;  /* 0x00005e00ff007624 */ /* 0x000fca00078e00ff */
[----:B------:R-:W-:Y:S02]  /*0300*/  IADD3 R0, R0, 0xff, RZ ;  /* 0x000000ff00007810 */ /* 0x000fe40007ffe0ff */
[----:B------:R-:W-:-:S05]  /*0310*/  @P0 IADD3 R3, R3, 0x1, RZ ;  /* 0x0000000103030810 */ /* 0x000fca0007ffe0ff */
[----:B------:R-:W-:Y:S01]  /*0320*/  IMAD.MOV.U32 R2, RZ, RZ, R3 ;  /* 0x000000ffff027224 */ /* 0x000fe200078e0003 */
[----:B------:R-:W-:-:S03]  /*0330*/  SHF.R.S32.HI R3, RZ, 0x1f, R0 ;  /* 0x0000001fff037819 */ /* 0x000fc60000011400 */
[----:B------:R-:W-:Y:S01]  /*0340*/  @!P2 IMAD.MOV R2, RZ, RZ, -R2 ;  /* 0x000000ffff02a224 */ /* 0x000fe200078e0a02 */
[----:B------:R-:W-:Y:S02]  /*0350*/  @!P1 LOP3.LUT R2, RZ, R4, RZ, 0x33, !PT ;  /* 0x00000004ff029212 */ /* 0x000fe400078e33ff */
[----:B------:R-:W-:-:S03]  /*0360*/  LEA.HI R3, R3, R0, RZ, 0x8 ;  /* 0x0000000003037211 */ /* 0x000fc600078f40ff */
[----:B------:R-:W-:Y:S02]  /*0370*/  IMAD.SHL.U32 R6, R2, 0x8, RZ ;  /* 0x0000000802067824 */ /* 0x000fe400078e00ff */
[----:B------:R-:W-:-:S03]  /*0380*/  IMAD.MOV R2, RZ, RZ, -R2 ;  /* 0x000000ffff027224 */ /* 0x000fc600078e0a02 */
[----:B------:R-:W-:Y:S01]  /*0390*/  LEA.HI.SX32 R3, R3, -R6, 0x18 ;  /* 0x8000000603037211 */ /* 0x000fe200078fc2ff */
[----:B------:R-:W-:-:S03]  /*03a0*/  IMAD R4, R4, R2, R5 ;  /* 0x0000000204047224 */ /* 0x000fc600078e0205 */
[----:B------:R-:W-:Y:S02]  /*03b0*/  IMNMX R11, R3, 0x8, PT ;  /* 0x00000008030b7817 */ /* 0x000fe40003800200 */
[----:B------:R-:W-:Y:S02]  /*03c0*/  IABS R9, R4 ;  /* 0x0000000400097213 */ /* 0x000fe40000000000 */
[----:B------:R-:W-:-:S04]  /*03d0*/  IABS R7, R11 ;  /* 0x0000000b00077213 */ /* 0x000fc80000000000 */
[----:B------:R-:W0:Y:S08]  /*03e0*/  I2F.RP R0, R7 ;  /* 0x0000000700007306 */ /* 0x000e300000209400 */
[----:B0-----:R-:W0:Y:S02]  /*03f0*/  MUFU.RCP R0, R0 ;  /* 0x0000000000007308 */ /* 0x001e240000001000 */
[----:B0-----:R-:W-:-:S06]  /*0400*/  IADD3 R3, R0, 0xffffffe, RZ ;  /* 0x0ffffffe00037810 */ /* 0x001fcc0007ffe0ff */
[----:B------:R-:W0:Y:S02]  /*0410*/  F2I.FTZ.U32.TRUNC.NTZ R3, R3 ;  /* 0x0000000300037305 */ /* 0x000e24000021f000 */
[----:B0-----:R-:W-:-:S04]  /*0420*/  IMAD.MOV R8, RZ, RZ, -R3 ;  /* 0x000000ffff087224 */ /* 0x001fc800078e0a03 */
[----:B------:R-:W-:Y:S01]  /*0430*/  IMAD.MOV.U32 R2, RZ, RZ, R8 ;  /* 0x000000ffff027224 */ /* 0x000fe200078e0008 */
[----:B------:R-:W-:-:S03]  /*0440*/  IABS R8, R11 ;  /* 0x0000000b00087213 */ /* 0x000fc60000000000 */
[----:B------:R-:W-:Y:S02]  /*0450*/  IMAD R5, R2, R7, RZ ;  /* 0x0000000702057224 */ /* 0x000fe400078e02ff */
[----:B------:R-:W-:Y:S02]  /*0460*/  IMAD.MOV.U32 R2, RZ, RZ, RZ ;  /* 0x000000ffff027224 */ /* 0x000fe400078e00ff */
[----:B------:R-:W-:Y:S02]  /*0470*/  IMAD.MOV R0, RZ, RZ, -R8 ;  /* 0x000000ffff007224 */ /* 0x000fe400078e0a08 */
[----:B------:R-:W-:-:S06]  /*0480*/  IMAD.HI.U32 R2, R3, R5, R2 ;  /* 0x0000000503027227 */ /* 0x000fcc00078e0002 */
[----:B------:R-:W-:-:S04]  /*0490*/  IMAD.HI.U32 R2, R2, R9, RZ ;  /* 0x0000000902027227 */ /* 0x000fc800078e00ff */
[----:B------:R-:W-:Y:S02]  /*04a0*/  IMAD R0, R2, R0, R9 ;  /* 0x0000000002007224 */ /* 0x000fe400078e0209 */
[----:B------:R-:W-:-:S03]  /*04b0*/  CS2R R8, SRZ ;  /* 0x0000000000087805 */ /* 0x000fc6000001ff00 */
[----:B------:R-:W-:-:S13]  /*04c0*/  ISETP.GT.U32.AND P1, PT, R7, R0, PT ;  /* 0x000000000700720c */ /* 0x000fda0003f24070 */
[----:B------:R-:W-:Y:S01]  /*04d0*/  @!P1 IMAD.IADD R0, R0, 0x1, -R7 ;  /* 0x0000000100009824 */ /* 0x000fe200078e0a07 */
[----:B------:R-:W-:Y:S02]  /*04e0*/  @!P1 IADD3 R2, R2, 0x1, RZ ;  /* 0x0000000102029810 */ /* 0x000fe40007ffe0ff */
[----:B------:R-:W-:Y:S02]  /*04f0*/  ISETP.NE.AND P1, PT, R11, RZ, PT ;  /* 0x000000ff0b00720c */ /* 0x000fe40003f25270 */
[----:B------:R-:W-:Y:S02]  /*0500*/  ISETP.GE.U32.AND P0, PT, R0, R7, PT ;  /* 0x000000070000720c */ /* 0x000fe40003f06070 */
[----:B------:R-:W-:-:S04]  /*0510*/  LOP3.LUT R0, R4, R11, RZ, 0x3c, !PT ;  /* 0x0000000b04007212 */ /* 0x000fc800078e3cff */
[----:B------:R-:W-:-:S07]  /*0520*/  ISETP.GE.AND P2, PT, R0, RZ, PT ;  /* 0x000000ff0000720c */ /* 0x000fce0003f46270 */
[----:B------:R-:W-:-:S06]  /*0530*/  @P0 IADD3 R2, R2, 0x1, RZ ;  /* 0x0000000102020810 */ /* 0x000fcc0007ffe0ff */
[----:B------:R-:W-:Y:S01]  /*0540*/  @!P2 IMAD.MOV R2, RZ, RZ, -R2 ;  /* 0x000000ffff02a224 */ /* 0x000fe200078e0a02 */
[----:B------:R-:W-:-:S05]  /*0550*/  @!P1 LOP3.LUT R2, RZ, R11, RZ, 0x33, !PT ;  /* 0x0000000bff029212 */ /* 0x000fca00078e33ff */
[----:B------:R-:W-:-:S04]  /*0560*/  IMAD.MOV R0, RZ, RZ, -R2 ;  /* 0x000000ffff007224 */ /* 0x000fc800078e0a02 */
[----:B------:R-:W-:Y:S02]  /*0570*/  IMAD R0, R11, R0, R4 ;  /* 0x000000000b007224 */ /* 0x000fe400078e0204 */
[----:B------:R-:W-:Y:S01]  /*0580*/  IMAD.MOV.U32 R4, RZ, RZ, c[0x0][0x180] ;  /* 0x00006000ff047624 */ /* 0x000fe200078e00ff */
[----:B------:R-:W-:Y:S01]  /*0590*/  CS2R R10, SRZ ;  /* 0x00000000000a7805 */ /* 0x000fe2000001ff00 */
[----:B------:R-:W-:Y:S02]  /*05a0*/  IMAD.IADD R3, R6, 0x1, R0 ;  /* 0x0000000106037824 */ /* 0x000fe400078e0200 */
[----:B------:R-:W-:Y:S01]  /*05b0*/  IMAD.SHL.U32 R0, R2, 0x40, RZ ;  /* 0x0000004002007824 */ /* 0x000fe200078e00ff */
[----:B------:R-:W-:Y:S01]  /*05c0*/  IADD3 R4, R4, 0x1f, RZ ;  /* 0x0000001f04047810 */ /* 0x000fe20007ffe0ff */
[----:B------:R-:W-:-:S03]  /*05d0*/  IMAD R128, R3, 0x100, R130 ;  /* 0x0000010003807824 */ /* 0x000fc600078e0282 */
[----:B------:R-:W-:-:S13]  /*05e0*/  ISETP.GE.AND P0, PT, R4, 0x20, PT ;  /* 0x000000200400780c */ /* 0x000fda0003f06270 */
[----:B------:R-:W-:Y:S05]  /*05f0*/  @!P0 BRA `(.L_x_0) ;  /* 0x000021d000008947 */ /* 0x000fea0003800000 */
[----:B------:R-:W-:Y:S01]  /*0600*/  IABS R17, c[0x0][0x17c] ;  /* 0x00005f0000117a13 */ /* 0x000fe20000000000 */
[----:B------:R-:W-:Y:S01]  /*0610*/  IMAD.SHL.U32 R133, R130, 0x2, RZ ;  /* 0x0000000282857824 */ /* 0x000fe200078e00ff */
[----:B------:R-:W-:Y:S01]  /*0620*/  IABS R22, c[0x0][0x178] ;  /* 0x00005e0000167a13 */ /* 0x000fe20000000000 */
[----:B------:R-:W-:Y:S01]  /*0630*/  IMAD.MOV.U32 R197, RZ, RZ, c[0x0][0x188] ;  /* 0x00006200ffc57624 */ /* 0x000fe200078e00ff */
[----:B------:R-:W0:Y:S01]  /*0640*/  I2F.RP R6, R17 ;  /* 0x0000001100067306 */ /* 0x000e220000209400 */
[----:B------:R-:W-:Y:S01]  /*0650*/  SHF.R.S32.HI R7, RZ, 0x1f, R4 ;  /* 0x0000001fff077819 */ /* 0x000fe20000011404 */
[----:B------:R-:W-:Y:S01]  /*0660*/  IMAD.MOV.U32 R135, RZ, RZ, c[0x0][0x18c] ;  /* 0x00006300ff877624 */ /* 0x000fe200078e00ff */
[----:B------:R-:W-:Y:S01]  /*0670*/  IABS R15, R128 ;  /* 0x00000080000f7213 */ /* 0x000fe20000000000 */
[----:B------:R-:W-:Y:S01]  /*0680*/  IMAD.SHL.U32 R137, R197, 0x20, RZ ;  /* 0x00000020c5897824 */ /* 0x000fe200078e00ff */
[----:B------:R-:W-:Y:S01]  /*0690*/  LEA.HI R7, R7, R4, RZ, 0x5 ;  /* 0x0000000407077211 */ /* 0x000fe200078f28ff */
[----:B------:R-:W-:Y:S01]  /*06a0*/  IMAD R139, R197, 0x1f, RZ ;  /* 0x0000001fc58b7824 */ /* 0x000fe200078e02ff */
[----:B------:R-:W-:Y:S01]  /*06b0*/  SHF.R.U32.HI R4, RZ, 0x5, R129 ;  /* 0x00000005ff047819 */ /* 0x000fe20000011681 */
[----:B------:R-:W1:Y:S01]  /*06c0*/  I2F.RP R8, R22 ;  /* 0x0000001600087306 */ /* 0x000e620000209400 */
[----:B------:R-:W-:Y:S01]  /*06d0*/  LOP3.LUT R134, R129, 0x1f, RZ, 0xc0, !PT ;  /* 0x0000001f81867812 */ /* 0x000fe200078ec0ff */
[C---:B------:R-:W-:Y:S01]  /*06e0*/  IMAD R141, R197.reuse, 0x1e, RZ ;  /* 0x0000001ec58d7824 */ /* 0x040fe200078e02ff */
[----:B------:R-:W-:Y:S01]  /*06f0*/  CS2R R92, SRZ ;  /* 0x00000000005c7805 */ /* 0x000fe2000001ff00 */
[C---:B------:R-:W-:Y:S01]  /*0700*/  IMAD R143, R197.reuse, 0x1d, RZ ;  /* 0x0000001dc58f7824 */ /* 0x040fe200078e02ff */
[----:B------:R-:W-:Y:S01]  /*0710*/  CS2R R94, SRZ ;  /* 0x00000000005e7805 */ /* 0x000fe2000001ff00 */
[C---:B------:R-:W-:Y:S01]  /*0720*/  IMAD R145, R197.reuse, 0x1c, RZ ;  /* 0x0000001cc5917824 */ /* 0x040fe200078e02ff */
[----:B------:R-:W-:Y:S01]  /*0730*/  CS2R R88, SRZ ;  /* 0x0000000000587805 */ /* 0x000fe2000001ff00 */
[----:B0-----:R-:W0:Y:S01]  /*0740*/  MUFU.RCP R6, R6 ;  /* 0x0000000600067308 */ /* 0x001e220000001000 */
[C---:B------:R-:W-:Y:S01]  /*0750*/  IMAD R147, R197.reuse, 0x1b, RZ ;  /* 0x0000001bc5937824 */ /* 0x040fe200078e02ff */
[----:B------:R-:W-:Y:S01]  /*0760*/  CS2R R90, SRZ ;  /* 0x00000000005a7805 */ /* 0x000fe2000001ff00 */
[C---:B------:R-:W-:Y:S01]  /*0770*/  IMAD R149, R197.reuse, 0x1a, RZ ;  /* 0x0000001ac5957824 */ /* 0x040fe200078e02ff */
[----:B------:R-:W-:Y:S01]  /*0780*/  CS2R R84, SRZ ;  /* 0x0000000000547805 */ /* 0x000fe2000001ff00 */
[C---:B------:R-:W-:Y:S01]  /*0790*/  IMAD R151, R197.reuse, 0x19, RZ ;  /* 0x00000019c5977824 */ /* 0x040fe200078e02ff */
[----:B------:R-:W-:Y:S01]  /*07a0*/  CS2R R86, SRZ ;  /* 0x0000000000567805 */ /* 0x000fe2000001ff00 */
[C---:B------:R-:W-:Y:S01]  /*07b0*/  IMAD R153, R197.reuse, 0x18, RZ ;  /* 0x00000018c5997824 */ /* 0x040fe200078e02ff */
[----:B-1----:R-:W1:Y:S01]  /*07c0*/  MUFU.RCP R8, R8 ;  /* 0x0000000800087308 */ /* 0x002e620000001000 */
[C---:B------:R-:W-:Y:S01]  /*07d0*/  IMAD R155, R197.reuse, 0x17, RZ ;  /* 0x00000017c59b7824 */ /* 0x040fe200078e02ff */
[----:B------:R-:W-:Y:S01]  /*07e0*/  CS2R R80, SRZ ;  /* 0x0000000000507805 */ /* 0x000fe2000001ff00 */
[C---:B------:R-:W-:Y:S01]  /*07f0*/  IMAD R157, R197.reuse, 0x16, RZ ;  /* 0x00000016c59d7824 */ /* 0x040fe200078e02ff */
[----:B------:R-:W-:Y:S01]  /*0800*/  CS2R R82, SRZ ;  /* 0x0000000000527805 */ /* 0x000fe2000001ff00 */
[C---:B------:R-:W-:Y:S01]  /*0810*/  IMAD R159, R197.reuse, 0x15, RZ ;  /* 0x00000015c59f7824 */ /* 0x040fe200078e02ff */
[----:B------:R-:W-:Y:S01]  /*0820*/  CS2R R76, SRZ ;  /* 0x00000000004c7805 */ /* 0x000fe2000001ff00 */
[C---:B------:R-:W-:Y:S01]  /*0830*/  IMAD R161, R197.reuse, 0x14, RZ ;  /* 0x00000014c5a17824 */ /* 0x040fe200078e02ff */
[----:B0-----:R-:W-:Y:S01]  /*0840*/  IADD3 R2, R6, 0xffffffe, RZ ;  /* 0x0ffffffe06027810 */ /* 0x001fe20007ffe0ff */
[----:B------:R-:W-:Y:S01]  /*0850*/  IMAD R163, R197, 0x13, RZ ;  /* 0x00000013c5a37824 */ /* 0x000fe200078e02ff */
[----:B------:R-:W-:Y:S01]  /*0860*/  LEA.HI R6, R129, R0, RZ, 0x1b ;  /* 0x0000000081067211 */ /* 0x000fe200078fd8ff */
[C---:B------:R-:W-:Y:S01]  /*0870*/  IMAD R165, R197.reuse, 0x12, RZ ;  /* 0x00000012c5a57824 */ /* 0x040fe200078e02ff */
[----:B------:R0:W2:Y:S01]  /*0880*/  F2I.FTZ.U32.TRUNC.NTZ R3, R2 ;  /* 0x0000000200037305 */ /* 0x0000a2000021f000 */
[C---:B------:R-:W-:Y:S01]  /*0890*/  IMAD R167, R197.reuse, 0x11, RZ ;  /* 0x00000011c5a77824 */ /* 0x040fe200078e02ff */
[----:B------:R-:W-:Y:S01]  /*08a0*/  CS2R R78, SRZ ;  /* 0x00000000004e7805 */ /* 0x000fe2000001ff00 */
[C---:B------:R-:W-:Y:S01]  /*08b0*/  IMAD.SHL.U32 R169, R197.reuse, 0x10, RZ ;  /* 0x00000010c5a97824 */ /* 0x040fe200078e00ff */
[----:B-1----:R-:W-:Y:S01]  /*08c0*/  IADD3 R5, R8, 0xffffffe, RZ ;  /* 0x0ffffffe08057810 */ /* 0x002fe20007ffe0ff */
[C---:B------:R-:W-:Y:S01]  /*08d0*/  IMAD R171, R197.reuse, 0xf, RZ ;  /* 0x0000000fc5ab7824 */ /* 0x040fe200078e02ff */
[----:B------:R-:W-:Y:S01]  /*08e0*/  CS2R R72, SRZ ;  /* 0x0000000000487805 */ /* 0x000fe2000001ff00 */
[C---:B------:R-:W-:Y:S01]  /*08f0*/  IMAD R173, R197.reuse, 0xe, RZ ;  /* 0x0000000ec5ad7824 */ /* 0x040fe200078e02ff */
[----:B------:R-:W-:Y:S01]  /*0900*/  CS2R R74, SRZ ;  /* 0x00000000004a7805 */ /* 0x000fe2000001ff00 */
[----:B0-----:R-:W-:Y:S01]  /*0910*/  IMAD.MOV.U32 R2, RZ, RZ, RZ ;  /* 0x000000ffff027224 */ /* 0x001fe200078e00ff */
[----:B------:R-:W0:Y:S01]  /*0920*/  F2I.FTZ.U32.TRUNC.NTZ R5, R5 ;  /* 0x0000000500057305 */ /* 0x000e22000021f000 */
[C---:B------:R-:W-:Y:S01]  /*0930*/  IMAD R175, R197.reuse, 0xd, RZ ;  /* 0x0000000dc5af7824 */ /* 0x040fe200078e02ff */
[----:B------:R-:W-:Y:S01]  /*0940*/  CS2R R68, SRZ ;  /* 0x0000000000447805 */ /* 0x000fe2000001ff00 */
[C---:B------:R-:W-:Y:S01]  /*0950*/  IMAD R177, R197.reuse, 0xc, RZ ;  /* 0x0000000cc5b17824 */ /* 0x040fe200078e02ff */
[----:B------:R-:W-:Y:S01]  /*0960*/  CS2R R70, SRZ ;  /* 0x0000000000467805 */ /* 0x000fe2000001ff00 */
[C---:B------:R-:W-:Y:S01]  /*0970*/  IMAD R179, R197.reuse, 0xb, RZ ;  /* 0x0000000bc5b37824 */ /* 0x040fe200078e02ff */
[----:B------:R-:W-:Y:S01]  /*0980*/  CS2R R64, SRZ ;  /* 0x0000000000407805 */ /* 0x000fe2000001ff00 */
[--C-:B--2---:R-:W-:Y:S01]  /*0990*/  IMAD.MOV R10, RZ, RZ, -R3.reuse ;  /* 0x000000ffff0a7224 */ /* 0x104fe200078e0a03 */
[----:B------:R-:W-:Y:S01]  /*09a0*/  CS2R R66, SRZ ;  /* 0x0000000000427805 */ /* 0x000fe2000001ff00 */
[C---:B------:R-:W-:Y:S01]  /*09b0*/  IMAD R181, R197.reuse, 0xa, RZ ;  /* 0x0000000ac5b57824 */ /* 0x040fe200078e02ff */
[----:B------:R-:W-:Y:S01]  /*09c0*/  CS2R R60, SRZ ;  /* 0x00000000003c7805 */ /* 0x000fe2000001ff00 */
[----:B------:R-:W-:Y:S01]  /*09d0*/  IMAD R9, R10, R17, RZ ;  /* 0x000000110a097224 */ /* 0x000fe200078e02ff */
[----:B------:R-:W-:Y:S01]  /*09e0*/  CS2R R62, SRZ ;  /* 0x00000000003e7805 */ /* 0x000fe2000001ff00 */
[----:B------:R-:W-:Y:S01]  /*09f0*/  IMAD R183, R197, 0x9, RZ ;  /* 0x00000009c5b77824 */ /* 0x000fe200078e02ff */
[----:B------:R-:W-:Y:S01]  /*0a00*/  CS2R R56, SRZ ;  /* 0x0000000000387805 */ /* 0x000fe2000001ff00 */
[----:B------:R-:W-:Y:S01]  /*0a10*/  IMAD.HI.U32 R3, R3, R9, R2 ;  /* 0x0000000903037227 */ /* 0x000fe200078e0002 */
[----:B------:R-:W-:Y:S01]  /*0a20*/  SGXT.U32 R9, R4, 0x3 ;  /* 0x000000030409781a */ /* 0x000fe20000000000 */
[----:B------:R-:W-:Y:S01]  /*0a30*/  CS2R R58, SRZ ;  /* 0x00000000003a7805 */ /* 0x000fe2000001ff00 */
[----:B------:R-:W-:Y:S01]  /*0a40*/  IADD3 R2, R6, 0x38, RZ ;  /* 0x0000003806027810 */ /* 0x000fe20007ffe0ff */
[--C-:B0-----:R-:W-:Y:S01]  /*0a50*/  IMAD.MOV R11, RZ, RZ, -R5.reuse ;  /* 0x000000ffff0b7224 */ /* 0x101fe200078e0a05 */
[----:B------:R-:W-:Y:S01]  /*0a60*/  LOP3.LUT R9, R0, R9, RZ, 0xfc, !PT ;  /* 0x0000000900097212 */ /* 0x000fe200078efcff */
[----:B------:R-:W-:Y:S01]  /*0a70*/  IMAD.MOV.U32 R4, RZ, RZ, RZ ;  /* 0x000000ffff047224 */ /* 0x000fe200078e00ff */
[----:B------:R-:W-:Y:S01]  /*0a80*/  IABS R10, R2 ;  /* 0x00000002000a7213 */ /* 0x000fe20000000000 */
[----:B------:R-:W-:Y:S01]  /*0a90*/  IMAD R11, R11, R22, RZ ;  /* 0x000000160b0b7224 */ /* 0x000fe200078e02ff */
[----:B------:R-:W-:Y:S01]  /*0aa0*/  LOP3.LUT R19, R9, 0x30, RZ, 0xfc, !PT ;  /* 0x0000003009137812 */ /* 0x000fe200078efcff */
[----:B------:R-:W-:Y:S01]  /*0ab0*/  IMAD.SHL.U32 R185, R197, 0x8, RZ ;  /* 0x00000008c5b97824 */ /* 0x000fe200078e00ff */
[----:B------:R-:W-:Y:S01]  /*0ac0*/  ISETP.GE.AND P2, PT, R2, RZ, PT ;  /* 0x000000ff0200720c */ /* 0x000fe20003f46270 */
[----:B------:R-:W-:Y:S01]  /*0ad0*/  IMAD.HI.U32 R12, R5, R11, R4 ;  /* 0x0000000b050c7227 */ /* 0x000fe200078e0004 */
[----:B------:R-:W-:Y:S01]  /*0ae0*/  IADD3 R4, R6, 0x18, RZ ;  /* 0x0000001806047810 */ /* 0x000fe20007ffe0ff */
[----:B------:R-:W-:Y:S01]  /*0af0*/  CS2R R52, SRZ ;  /* 0x0000000000347805 */ /* 0x000fe2000001ff00 */
[----:B------:R-:W-:Y:S01]  /*0b00*/  IABS R14, R19 ;  /* 0x00000013000e7213 */ /* 0x000fe20000000000 */
[C---:B------:R-:W-:Y:S01]  /*0b10*/  IMAD.HI.U32 R2, R3.reuse, R10, RZ ;  /* 0x0000000a03027227 */ /* 0x040fe200078e00ff */
[----:B------:R-:W-:Y:S01]  /*0b20*/  ISETP.GE.AND P1, PT, R4, RZ, PT ;  /* 0x000000ff0400720c */ /* 0x000fe20003f26270 */
[----:B------:R-:W-:Y:S01]  /*0b30*/  CS2R R54, SRZ ;  /* 0x0000000000367805 */ /* 0x000fe2000001ff00 */
[----:B------:R-:W-:Y:S01]  /*0b40*/  IABS R20, R4 ;  /* 0x0000000400147213 */ /* 0x000fe20000000000 */
[----:B------:R-:W-:Y:S01]  /*0b50*/  IMAD.HI.U32 R4, R3, R14, RZ ;  /* 0x0000000e03047227 */ /* 0x000fe200078e00ff */
[C---:B------:R-:W-:Y:S01]  /*0b60*/  LOP3.LUT R21, R9.reuse, 0x28, RZ, 0xfc, !PT ;  /* 0x0000002809157812 */ /* 0x040fe200078efcff */
[----:B------:R-:W-:Y:S01]  /*0b70*/  CS2R R48, SRZ ;  /* 0x0000000000307805 */ /* 0x000fe2000001ff00 */
[----:B------:R-:W-:Y:S01]  /*0b80*/  LOP3.LUT R23, R9, 0x20, RZ, 0xfc, !PT ;  /* 0x0000002009177812 */ /* 0x000fe200078efcff */
[----:B------:R-:W-:Y:S01]  /*0b90*/  IMAD.MOV R2, RZ, RZ, -R2 ;  /* 0x000000ffff027224 */ /* 0x000fe200078e0a02 */
[----:B------:R-:W-:Y:S01]  /*0ba0*/  IABS R16, R21 ;  /* 0x0000001500107213 */ /* 0x000fe20000000000 */
[----:B------:R-:W-:Y:S01]  /*0bb0*/  IMAD.MOV R4, RZ, RZ, -R4 ;  /* 0x000000ffff047224 */ /* 0x000fe200078e0a04 */
[----:B------:R-:W-:Y:S01]  /*0bc0*/  IABS R18, R23 ;  /* 0x0000001700127213 */ /* 0x000fe20000000000 */
[----:B------:R-:W-:Y:S01]  /*0bd0*/  IMAD R2, R17, R2, R10 ;  /* 0x0000000211027224 */ /* 0x000fe200078e020a */
[----:B------:R-:W-:Y:S01]  /*0be0*/  LOP3.LUT R10, R9, 0x8, RZ, 0xfc, !PT ;  /* 0x00000008090a7812 */ /* 0x000fe200078efcff */
[----:B------:R-:W-:Y:S01]  /*0bf0*/  IMAD R4, R17, R4, R14 ;  /* 0x0000000411047224 */ /* 0x000fe200078e020e */
[----:B------:R-:W-:Y:S01]  /*0c00*/  ISETP.GE.AND P0, PT, R9, RZ, PT ;  /* 0x000000ff0900720c */ /* 0x000fe20003f06270 */
[----:B------:R-:W-:Y:S01]  /*0c10*/  IMAD.HI.U32 R5, R3, R16, RZ ;  /* 0x0000001003057227 */ /* 0x000fe200078e00ff */
[C---:B------:R-:W-:Y:S01]  /*0c20*/  ISETP.GT.U32.AND P5, PT, R17.reuse, R2, PT ;  /* 0x000000021100720c */ /* 0x040fe20003fa4070 */
[----:B------:R-:W-:Y:S01]  /*0c30*/  CS2R R50, SRZ ;  /* 0x0000000000327805 */ /* 0x000fe2000001ff00 */
[----:B------:R-:W-:Y:S01]  /*0c40*/  ISETP.GT.U32.AND P6, PT, R17, R4, PT ;  /* 0x000000041100720c */ /* 0x000fe20003fc4070 */
[C---:B------:R-:W-:Y:S01]  /*0c50*/  IMAD.HI.U32 R8, R3.reuse, R20, RZ ;  /* 0x0000001403087227 */ /* 0x040fe200078e00ff */
[----:B------:R-:W-:Y:S01]  /*0c60*/  CS2R R44, SRZ ;  /* 0x00000000002c7805 */ /* 0x000fe2000001ff00 */
[----:B------:R-:W-:Y:S01]  /*0c70*/  CS2R R46, SRZ ;  /* 0x00000000002e7805 */ /* 0x000fe2000001ff00 */
[----:B------:R-:W-:Y:S01]  /*0c80*/  CS2R R40, SRZ ;  /* 0x0000000000287805 */ /* 0x000fe2000001ff00 */
[----:B------:R-:W-:Y:S01]  /*0c90*/  IMAD.HI.U32 R6, R3, R18, RZ ;  /* 0x0000001203067227 */ /* 0x000fe200078e00ff */
[----:B------:R-:W-:Y:S01]  /*0ca0*/  CS2R R42, SRZ ;  /* 0x00000000002a7805 */ /* 0x000fe2000001ff00 */
[----:B------:R-:W-:Y:S01]  /*0cb0*/  CS2R R36, SRZ ;  /* 0x0000000000247805 */ /* 0x000fe2000001ff00 */
[----:B------:R-:W-:Y:S01]  /*0cc0*/  CS2R R38, SRZ ;  /* 0x0000000000267805 */ /* 0x000fe2000001ff00 */
[----:B------:R-:W-:Y:S01]  /*0cd0*/  IMAD.MOV R5, RZ, RZ, -R5 ;  /* 0x000000ffff057224 */ /* 0x000fe200078e0a05 */
[----:B------:R-:W-:Y:S01]  /*0ce0*/  CS2R R32, SRZ ;  /* 0x0000000000207805 */ /* 0x000fe2000001ff00 */
[----:B------:R-:W-:Y:S01]  /*0cf0*/  IMAD.MOV R8, RZ, RZ, -R8 ;  /* 0x000000ffff087224 */ /* 0x000fe200078e0a08 */
[----:B------:R-:W-:Y:S01]  /*0d00*/  CS2R R34, SRZ ;  /* 0x0000000000227805 */ /* 0x000fe2000001ff00 */
[----:B------:R-:W-:Y:S01]  /*0d10*/  IMAD.MOV R6, RZ, RZ, -R6 ;  /* 0x000000ffff067224 */ /* 0x000fe200078e0a06 */
[----:B------:R-:W-:Y:S01]  /*0d20*/  LOP3.LUT R136, R133, 0x10, RZ, 0x3c, !PT ;  /* 0x0000001085887812 */ /* 0x000fe200078e3cff */
[C---:B------:R-:W-:Y:S01]  /*0d30*/  IMAD R5, R17.reuse, R5, R16 ;  /* 0x0000000511057224 */ /* 0x040fe200078e0210 */
[----:B------:R-:W-:Y:S01]  /*0d40*/  IABS R16, R10 ;  /* 0x0000000a00107213 */ /* 0x000fe20000000000 */
[----:B------:R-:W-:Y:S01]  /*0d50*/  IMAD R8, R17, R8, R20 ;  /* 0x0000000811087224 */ /* 0x000fe200078e0214 */
[----:B------:R-:W-:Y:S01]  /*0d60*/  LOP3.LUT R20, R9, 0x10, RZ, 0xfc, !PT ;  /* 0x0000001009147812 */ /* 0x000fe200078efcff */
[C---:B------:R-:W-:Y:S01]  /*0d70*/  IMAD R6, R17.reuse, R6, R18 ;  /* 0x0000000611067224 */ /* 0x040fe200078e0212 */
[C---:B------:R-:W-:Y:S01]  /*0d80*/  ISETP.GT.U32.AND P3, PT, R17.reuse, R5, PT ;  /* 0x000000051100720c */ /* 0x040fe20003f64070 */
[--C-:B------:R-:W-:Y:S01]  /*0d90*/  @!P5 IMAD.IADD R2, R2, 0x1, -R17.reuse ;  /* 0x000000010202d824 */ /* 0x100fe200078e0a11 */
[C---:B------:R-:W-:Y:S01]  /*0da0*/  ISETP.GT.U32.AND P5, PT, R17.reuse, R8, PT ;  /* 0x000000081100720c */ /* 0x040fe20003fa4070 */
[----:B------:R-:W-:Y:S01]  /*0db0*/  @!P6 IMAD.IADD R4, R4, 0x1, -R17 ;  /* 0x000000010404e824 */ /* 0x000fe200078e0a11 */
[----:B------:R-:W-:Y:S01]  /*0dc0*/  ISETP.GT.U32.AND P4, PT, R17, R6, PT ;  /* 0x000000061100720c */ /* 0x000fe20003f84070 */
[----:B------:R-:W-:Y:S01]  /*0dd0*/  IMAD.HI.U32 R11, R3, R16, RZ ;  /* 0x00000010030b7227 */ /* 0x000fe200078e00ff */
[----:B------:R-:W-:-:S02]  /*0de0*/  ISETP.GT.U32.AND P6, PT, R17, R2, PT ;  /* 0x000000021100720c */ /* 0x000fc40003fc4070 */
[----:B------:R-:W-:Y:S01]  /*0df0*/  IABS R14, R20 ;  /* 0x00000014000e7213 */ /* 0x000fe20000000000 */
[----:B------:R-:W-:Y:S01]  /*0e00*/  IMAD.MOV R11, RZ, RZ, -R11 ;  /* 0x000000ffff0b7224 */ /* 0x000fe200078e0a0b */
[----:B------:R-:W-:Y:S01]  /*0e10*/  IABS R18, R9 ;  /* 0x0000000900127213 */ /* 0x000fe20000000000 */
[----:B------:R-:W-:Y:S01]  /*0e20*/  IMAD R187, R197, 0x7, RZ ;  /* 0x00000007c5bb7824 */ /* 0x000fe200078e02ff */
[----:B------:R-:W-:Y:S01]  /*0e30*/  LOP3.LUT R138, R133, 0x20, RZ, 0x3c, !PT ;  /* 0x00000020858a7812 */ /* 0x000fe200078e3cff */
[--C-:B------:R-:W-:Y:S01]  /*0e40*/  @!P3 IMAD.IADD R5, R5, 0x1, -R17.reuse ;  /* 0x000000010505b824 */ /* 0x100fe200078e0a11 */
[----:B------:R-:W-:Y:S01]  /*0e50*/  ISETP.GT.U32.AND P3, PT, R17, R4, PT ;  /* 0x000000041100720c */ /* 0x000fe20003f64070 */
[--C-:B------:R-:W-:Y:S01]  /*0e60*/  @!P5 IMAD.IADD R8, R8, 0x1, -R17.reuse ;  /* 0x000000010808d824 */ /* 0x100fe200078e0a11 */
[----:B------:R-:W-:Y:S01]  /*0e70*/  LOP3.LUT R140, R133, 0x30, RZ, 0x3c, !PT ;  /* 0x00000030858c7812 */ /* 0x000fe200078e3cff */
[--C-:B------:R-:W-:Y:S01]  /*0e80*/  @!P4 IMAD.IADD R6, R6, 0x1, -R17.reuse ;  /* 0x000000010606c824 */ /* 0x100fe200078e0a11 */
[C---:B------:R-:W-:Y:S01]  /*0e90*/  ISETP.GT.U32.AND P4, PT, R17.reuse, R5, PT ;  /* 0x000000051100720c */ /* 0x040fe20003f84070 */
[----:B------:R-:W-:Y:S01]  /*0ea0*/  @!P6 IMAD.IADD R2, R2, 0x1, -R17 ;  /* 0x000000010202e824 */ /* 0x000fe200078e0a11 */
[----:B------:R-:W-:Y:S01]  /*0eb0*/  ISETP.GT.U32.AND P6, PT, R17, R8, PT ;  /* 0x000000081100720c */ /* 0x000fe20003fc4070 */
[----:B------:R-:W-:Y:S01]  /*0ec0*/  IMAD.HI.U32 R9, R3, R14, RZ ;  /* 0x0000000e03097227 */ /* 0x000fe200078e00ff */
[----:B------:R-:W-:-:S02]  /*0ed0*/  ISETP.GT.U32.AND P5, PT, R17, R6, PT ;  /* 0x000000061100720c */ /* 0x000fc40003fa4070 */
[----:B------:R-:W-:Y:S01]  /*0ee0*/  LOP3.LUT R142, R133, 0x40, RZ, 0x3c, !PT ;  /* 0x00000040858e7812 */ /* 0x000fe200078e3cff */
[----:B------:R-:W-:Y:S01]  /*0ef0*/  IMAD.HI.U32 R3, R3, R18, RZ ;  /* 0x0000001203037227 */ /* 0x000fe200078e00ff */
[C---:B------:R-:W-:Y:S02]  /*0f00*/  LOP3.LUT R144, R133.reuse, 0x50, RZ, 0x3c, !PT ;  /* 0x0000005085907812 */ /* 0x040fe400078e3cff */
[C---:B------:R-:W-:Y:S01]  /*0f10*/  LOP3.LUT R146, R133.reuse, 0x60, RZ, 0x3c, !PT ;  /* 0x0000006085927812 */ /* 0x040fe200078e3cff */
[----:B------:R-:W-:Y:S01]  /*0f20*/  IMAD.MOV R9, RZ, RZ, -R9 ;  /* 0x000000ffff097224 */ /* 0x000fe200078e0a09 */
[----:B------:R-:W-:Y:S01]  /*0f30*/  LOP3.LUT R148, R133, 0x70, RZ, 0x3c, !PT ;  /* 0x0000007085947812 */ /* 0x000fe200078e3cff */
[----:B------:R-:W-:Y:S01]  /*0f40*/  IMAD.MOV R13, RZ, RZ, -R3 ;  /* 0x000000ffff0d7224 */ /* 0x000fe200078e0a03 */
[----:B------:R-:W-:Y:S01]  /*0f50*/  SHF.R.S32.HI R152, RZ, 0x5, R7 ;  /* 0x00000005ff987819 */ /* 0x000fe20000011407 */
[----:B------:R-:W-:Y:S02]  /*0f60*/  IMAD R9, R17, R9, R14 ;  /* 0x0000000911097224 */ /* 0x000fe400078e020e */
[----:B------:R-:W-:-:S04]  /*0f70*/  IMAD.HI.U32 R3, R12, R15, RZ ;  /* 0x0000000f0c037227 */ /* 0x000fc800078e00ff */
[C---:B------:R-:W-:Y:S02]  /*0f80*/  IMAD R12, R17.reuse, R13, R18 ;  /* 0x0000000d110c7224 */ /* 0x040fe400078e0212 */
[----:B------:R-:W-:Y:S02]  /*0f90*/  IMAD R11, R17, R11, R16 ;  /* 0x0000000b110b7224 */ /* 0x000fe400078e0210 */
[--C-:B------:R-:W-:Y:S01]  /*0fa0*/  @!P4 IMAD.IADD R5, R5, 0x1, -R17.reuse ;  /* 0x000000010505c824 */ /* 0x100fe200078e0a11 */
[C---:B------:R-:W-:Y:S01]  /*0fb0*/  ISETP.GT.U32.AND P4, PT, R17.reuse, R9, PT ;  /* 0x000000091100720c */ /* 0x040fe20003f84070 */
[--C-:B------:R-:W-:Y:S01]  /*0fc0*/  @!P6 IMAD.IADD R8, R8, 0x1, -R17.reuse ;  /* 0x000000010808e824 */ /* 0x100fe200078e0a11 */
[----:B------:R-:W-:Y:S01]  /*0fd0*/  ISETP.GT.U32.AND P6, PT, R17, R12, PT ;  /* 0x0000000c1100720c */ /* 0x000fe20003fc4070 */
[----:B------:R-:W-:Y:S02]  /*0fe0*/  IMAD.SHL.U32 R13, R129, 0x8, RZ ;  /* 0x00000008810d7824 */ /* 0x000fe400078e00ff */
[----:B------:R-:W-:Y:S01]  /*0ff0*/  @!P5 IMAD.IADD R6, R6, 0x1, -R17 ;  /* 0x000000010606d824 */ /* 0x000fe200078e0a11 */
[----:B------:R-:W-:Y:S01]  /*1000*/  ISETP.GT.U32.AND P5, PT, R17, R11, PT ;  /* 0x0000000b1100720c */ /* 0x000fe20003fa4070 */
[----:B------:R-:W-:Y:S01]  /*1010*/  IMAD.MOV R14, RZ, RZ, -R3 ;  /* 0x000000ffff0e7224 */ /* 0x000fe200078e0a03 */
[----:B------:R-:W-:Y:S01]  /*1020*/  LOP3.LUT R16, R13, 0x30, RZ, 0xc0, !PT ;  /* 0x000000300d107812 */ /* 0x000fe200078ec0ff */
[----:B------:R-:W-:Y:S01]  /*1030*/  @!P3 IMAD.IADD R4, R4, 0x1, -R17 ;  /* 0x000000010404b824 */ /* 0x000fe200078e0a11 */
[----:B------:R-:W-:Y:S01]  /*1040*/  ISETP.GE.AND P3, PT, R19, RZ, PT ;  /* 0x000000ff1300720c */ /* 0x000fe20003f66270 */
[----:B------:R-:W-:Y:S01]  /*1050*/  IMAD R13, R22, R14, R15 ;  /* 0x0000000e160d7224 */ /* 0x000fe200078e020f */
[----:B------:R-:W-:Y:S01]  /*1060*/  LOP3.LUT R3, R129, 0x7, RZ, 0xc0, !PT ;  /* 0x0000000781037812 */ /* 0x000fe200078ec0ff */
[--C-:B------:R-:W-:Y:S01]  /*1070*/  @!P4 IMAD.IADD R9, R9, 0x1, -R17.reuse ;  /* 0x000000010909c824 */ /* 0x100fe200078e0a11 */
[C---:B------:R-:W-:Y:S01]  /*1080*/  LOP3.LUT R14, R129.reuse, 0xc0, RZ, 0xc0, !PT ;  /* 0x000000c0810e7812 */ /* 0x040fe200078ec0ff */
[--C-:B------:R-:W-:Y:S01]  /*1090*/  @!P6 IMAD.IADD R12, R12, 0x1, -R17.reuse ;  /* 0x000000010c0ce824 */ /* 0x100fe200078e0a11 */
[----:B------:R-:W-:Y:S01]  /*10a0*/  ISETP.GT.U32.AND P4, PT, R22, R13, PT ;  /* 0x0000000d1600720c */ /* 0x000fe20003f84070 */
[----:B------:R-:W-:Y:S01]  /*10b0*/  IMAD.SHL.U32 R15, R129, 0x2, RZ ;  /* 0x00000002810f7824 */ /* 0x000fe200078e00ff */
[----:B------:R-:W-:Y:S01]  /*10c0*/  SHF.R.U32.HI R150, RZ, 0x2, R14 ;  /* 0x00000002ff967819 */ /* 0x000fe2000001160e */
[----:B------:R-:W-:Y:S01]  /*10d0*/  @!P5 IMAD.IADD R11, R11, 0x1, -R17 ;  /* 0x000000010b0bd824 */ /* 0x000fe200078e0a11 */
[C---:B------:R-:W-:Y:S01]  /*10e0*/  ISETP.GT.U32.AND P6, PT, R17.reuse, R12, PT ;  /* 0x0000000c1100720c */ /* 0x040fe20003fc4070 */
[----:B------:R-:W-:Y:S01]  /*10f0*/  @!P2 IMAD.MOV R2, RZ, RZ, -R2 ;  /* 0x000000ffff02a224 */ /* 0x000fe200078e0a02 */
[----:B------:R-:W-:Y:S01]  /*1100*/  ISETP.GT.U32.AND P5, PT, R17, R9, PT ;  /* 0x000000091100720c */ /* 0x000fe20003fa4070 */
[----:B------:R-:W-:Y:S01]  /*1110*/  IMAD R18, R3, 0x40, R16 ;  /* 0x0000004003127824 */ /* 0x000fe200078e0210 */
[----:B------:R-:W-:Y:S01]  /*1120*/  ISETP.GT.U32.AND P2, PT, R17, R11, PT ;  /* 0x0000000b1100720c */ /* 0x000fe20003f44070 */
[----:B------:R-:W-:Y:S01]  /*1130*/  IMAD R16, R3, 0x210, RZ ;  /* 0x0000021003107824 */ /* 0x000fe200078e02ff */
[----:B------:R-:W-:Y:S01]  /*1140*/  LOP3.LUT R3, R15, 0x10, RZ, 0xc0, !PT ;  /* 0x000000100f037812 */ /* 0x000fe200078ec0ff */
[----:B------:R-:W-:Y:S01]  /*1150*/  @!P3 IMAD.MOV R4, RZ, RZ, -R4 ;  /* 0x000000ffff04b224 */ /* 0x000fe200078e0a04 */
[----:B------:R-:W-:Y:S01]  /*1160*/  LOP3.LUT R18, R18, 0x30, R15, 0x78, !PT ;  /* 0x0000003012127812 */ /* 0x000fe200078e780f */
[----:B------:R-:W-:Y:S01]  /*1170*/  @!P4 IMAD.IADD R13, R13, 0x1, -R22 ;  /* 0x000000010d0dc824 */ /* 0x000fe200078e0a16 */
[----:B------:R-:W-:Y:S01]  /*1180*/  LEA.HI R3, R14, R3, RZ, 0x1f ;  /* 0x000000030e037211 */ /* 0x000fe200078ff8ff */
[----:B------:R-:W-:Y:S01]  /*1190*/  @!P1 IMAD.MOV R8, RZ, RZ, -R8 ;  /* 0x000000ffff089224 */ /* 0x000fe200078e0a08 */
[----:B------:R-:W-:Y:S01]  /*11a0*/  ISETP.GE.AND P4, PT, R21, RZ, PT ;  /* 0x000000ff1500720c */ /* 0x000fe20003f86270 */
[--C-:B------:R-:W-:Y:S01]  /*11b0*/  @!P6 IMAD.IADD R12, R12, 0x1, -R17.reuse ;  /* 0x000000010c0ce824 */ /* 0x100fe200078e0a11 */
[----:B------:R-:W-:Y:S01]  /*11c0*/  ISETP.GT.U32.AND P3, PT, R22, R13, PT ;  /* 0x0000000d1600720c */ /* 0x000fe20003f64070 */
[--C-:B------:R-:W-:Y:S01]  /*11d0*/  @!P5 IMAD.IADD R9, R9, 0x1, -R17.reuse ;  /* 0x000000010909d824 */ /* 0x100fe200078e0a11 */
[----:B------:R-:W-:Y:S01]  /*11e0*/  LOP3.LUT R16, R16, R3, RZ, 0x3c, !PT ;  /* 0x0000000310107212 */ /* 0x000fe200078e3cff */
[----:B------:R-:W-:Y:S01]  /*11f0*/  IMAD.SHL.U32 R3, R129, 0x100, RZ ;  /* 0x0000010081037824 */ /* 0x000fe200078e00ff */
[----:B------:R-:W-:Y:S01]  /*1200*/  ISETP.GE.AND P5, PT, R23, RZ, PT ;  /* 0x000000ff1700720c */ /* 0x000fe20003fa6270 */
[----:B------:R-:W-:Y:S01]  /*1210*/  @!P2 IMAD.IADD R11, R11, 0x1, -R17 ;  /* 0x000000010b0ba824 */ /* 0x000fe200078e0a11 */
[----:B------:R-:W-:Y:S01]  /*1220*/  ISETP.GE.AND P2, PT, R20, RZ, PT ;  /* 0x000000ff1400720c */ /* 0x000fe20003f46270 */
[----:B------:R-:W-:Y:S01]  /*1230*/  @!P0 IMAD.MOV R12, RZ, RZ, -R12 ;  /* 0x000000ffff0c8224 */ /* 0x000fe200078e0a0c */
[----:B------:R-:W-:Y:S01]  /*1240*/  ISETP.GE.AND P6, PT, R10, RZ, PT ;  /* 0x000000ff0a00720c */ /* 0x000fe20003fc6270 */
[----:B------:R-:W-:Y:S01]  /*1250*/  IMAD.SHL.U32 R15, R129, 0x10, RZ ;  /* 0x00000010810f7824 */ /* 0x000fe200078e00ff */
[----:B------:R-:W-:Y:S01]  /*1260*/  ISETP.GE.AND P1, PT, R128, RZ, PT ;  /* 0x000000ff8000720c */ /* 0x000fe20003f26270 */
[----:B------:R-:W-:Y:S01]  /*1270*/  @!P4 IMAD.MOV R5, RZ, RZ, -R5 ;  /* 0x000000ffff05c224 */ /* 0x000fe200078e0a05 */
[----:B------:R-:W-:Y:S01]  /*1280*/  ISETP.NE.AND P0, PT, RZ, c[0x0][0x178], PT ;  /* 0x00005e00ff007a0c */ /* 0x000fe20003f05270 */
[----:B------:R-:W-:Y:S01]  /*1290*/  @!P3 IMAD.IADD R13, R13, 0x1, -R22 ;  /* 0x000000010d0db824 */ /* 0x000fe200078e0a16 */
[----:B------:R-:W-:Y:S01]  /*12a0*/  LOP3.LUT R3, R3, 0x1000, RZ, 0xc0, !PT ;  /* 0x0000100003037812 */ /* 0x000fe200078ec0ff */
[----:B------:R-:W-:Y:S01]  /*12b0*/  IMAD R189, R197, 0x6, RZ ;  /* 0x00000006c5bd7824 */ /* 0x000fe200078e02ff */
[----:B------:R-:W-:Y:S01]  /*12c0*/  ISETP.NE.AND P3, PT, RZ, c[0x0][0x17c], PT ;  /* 0x00005f00ff007a0c */ /* 0x000fe20003f65270 */
[----:B------:R-:W-:Y:S01]  /*12d0*/  @!P5 IMAD.MOV R6, RZ, RZ, -R6 ;  /* 0x000000ffff06d224 */ /* 0x000fe200078e0a06 */
[----:B------:R-:W-:Y:S01]  /*12e0*/  LOP3.LUT R15, R15, 0x200, RZ, 0xc0, !PT ;  /* 0x000002000f0f7812 */ /* 0x000fe200078ec0ff */
[----:B------:R-:W-:Y:S01]  /*12f0*/  IMAD.IADD R131, R3, 0x1, R16 ;  /* 0x0000000103837824 */ /* 0x000fe200078e0210 */
[----:B------:R-:W-:Y:S01]  /*1300*/  LOP3.LUT R3, RZ, c[0x0][0x17c], RZ, 0x33, !PT ;  /* 0x00005f00ff037a12 */ /* 0x000fe200078e33ff */
[----:B------:R-:W-:Y:S01]  /*1310*/  @!P2 IMAD.MOV R9, RZ, RZ, -R9 ;  /* 0x000000ffff09a224 */ /* 0x000fe200078e0a09 */
[----:B------:R-:W-:Y:S01]  /*1320*/  LOP3.LUT R150, R133, R150, RZ, 0x3c, !PT ;  /* 0x0000009685967212 */ /* 0x000fe200078e3cff */
[----:B------:R-:W-:Y:S01]  /*1330*/  @!P6 IMAD.MOV R11, RZ, RZ, -R11 ;  /* 0x000000ffff0be224 */ /* 0x000fe200078e0a0b */
[----:B------:R-:W-:Y:S01]  /*1340*/  SEL R2, R3, R2, !P3 ;  /* 0x0000000203027207 */ /* 0x000fe20005800000 */
[----:B------:R-:W-:Y:S01]  /*1350*/  @!P1 IMAD.MOV R13, RZ, RZ, -R13 ;  /* 0x000000ffff0d9224 */ /* 0x000fe200078e0a0d */
[----:B------:R-:W-:Y:S01]  /*1360*/  @!P0 LOP3.LUT R13, RZ, c[0x0][0x178], RZ, 0x33, !PT ;  /* 0x00005e00ff0d8a12 */ /* 0x000fe200078e33ff */
[----:B------:R-:W-:Y:S01]  /*1370*/  IMAD R191, R197, 0x5, RZ ;  /* 0x00000005c5bf7824 */ /* 0x000fe200078e02ff */
[C---:B------:R-:W-:Y:S01]  /*1380*/  SEL R4, R3.reuse, R4, !P3 ;  /* 0x0000000403047207 */ /* 0x040fe20005800000 */
[----:B------:R-:W-:Y:S01]  /*1390*/  IMAD R119, R2, c[0x0][0x190], RZ ;  /* 0x0000640002777a24 */ /* 0x000fe200078e02ff */
[----:B------:R-:W-:Y:S01]  /*13a0*/  SEL R5, R3, R5, !P3 ;  /* 0x0000000503057207 */ /* 0x000fe20005800000 */
[----:B------:R-:W-:Y:S01]  /*13b0*/  IMAD R13, R13, c[0x0][0x184], RZ ;  /* 0x000061000d0d7a24 */ /* 0x000fe200078e02ff */
[C---:B------:R-:W-:Y:S01]  /*13c0*/  SEL R6, R3.reuse, R6, !P3 ;  /* 0x0000000603067207 */ /* 0x040fe20005800000 */
[----:B------:R-:W-:Y:S01]  /*13d0*/  IMAD R4, R4, c[0x0][0x190], RZ ;  /* 0x0000640004047a24 */ /* 0x000fe200078e02ff */
[----:B------:R-:W-:Y:S01]  /*13e0*/  SEL R8, R3, R8, !P3 ;  /* 0x0000000803087207 */ /* 0x000fe20005800000 */
[----:B------:R-:W-:Y:S01]  /*13f0*/  IMAD R5, R5, c[0x0][0x190], RZ ;  /* 0x0000640005057a24 */ /* 0x000fe200078e02ff */
[C---:B------:R-:W-:Y:S01]  /*1400*/  SEL R9, R3.reuse, R9, !P3 ;  /* 0x0000000903097207 */ /* 0x040fe20005800000 */
[----:B------:R-:W-:Y:S01]  /*1410*/  IMAD R6, R6, c[0x0][0x190], RZ ;  /* 0x0000640006067a24 */ /* 0x000fe200078e02ff */
[C---:B------:R-:W-:Y:S01]  /*1420*/  SEL R11, R3.reuse, R11, !P3 ;  /* 0x0000000b030b7207 */ /* 0x040fe20005800000 */
[----:B------:R-:W-:Y:S01]  /*1430*/  IMAD R8, R8, c[0x0][0x190], RZ ;  /* 0x0000640008087a24 */ /* 0x000fe200078e02ff */
[----:B------:R-:W-:Y:S01]  /*1440*/  SEL R3, R3, R12, !P3 ;  /* 0x0000000c03037207 */ /* 0x000fe20005800000 */
[----:B------:R-:W-:Y:S01]  /*1450*/  IMAD R9, R9, c[0x0][0x190], RZ ;  /* 0x0000640009097a24 */ /* 0x000fe200078e02ff */
[----:B------:R-:W-:Y:S01]  /*1460*/  LEA R2, P6, R13, c[0x0][0x160], 0x1 ;  /* 0x000058000d027a11 */ /* 0x000fe200078c08ff */
[----:B------:R-:W-:Y:S01]  /*1470*/  IMAD R11, R11, c[0x0][0x190], RZ ;  /* 0x000064000b0b7a24 */ /* 0x000fe200078e02ff */
[----:B------:R-:W-:Y:S01]  /*1480*/  LEA R118, P0, R119, c[0x0][0x168], 0x1 ;  /* 0x00005a0077767a11 */ /* 0x000fe200078008ff */
[----:B------:R-:W-:Y:S01]  /*1490*/  IMAD R117, R3, c[0x0][0x190], RZ ;  /* 0x0000640003757a24 */ /* 0x000fe200078e02ff */
[----:B------:R-:W-:Y:S01]  /*14a0*/  LEA.HI.X.SX32 R3, R13, c[0x0][0x164], 0x1, P6 ;  /* 0x000059000d037a11 */ /* 0x000fe200030f0eff */
[----:B------:R-:W-:Y:S01]  /*14b0*/  IMAD.SHL.U32 R193, R197, 0x4, RZ ;  /* 0x00000004c5c17824 */ /* 0x000fe200078e00ff */
[----:B------:R-:W-:Y:S01]  /*14c0*/  LEA.HI.X.SX32 R119, R119, c[0x0][0x16c], 0x1, P0 ;  /* 0x00005b0077777a11 */ /* 0x000fe200000f0eff */
[----:B------:R-:W-:Y:S01]  /*14d0*/  IMAD R195, R197, 0x3, RZ ;  /* 0x00000003c5c37824 */ /* 0x000fe200078e02ff */
[----:B------:R-:W-:Y:S01]  /*14e0*/  LEA R120, P1, R4, c[0x0][0x168], 0x1 ;  /* 0x00005a0004787a11 */ /* 0x000fe200078208ff */
[----:B------:R-:W-:Y:S01]  /*14f0*/  IMAD.IADD R132, R15, 0x1, R18 ;  /* 0x000000010f847824 */ /* 0x000fe200078e0212 */
[----:B------:R-:W-:Y:S01]  /*1500*/  LEA R122, P2, R5, c[0x0][0x168], 0x1 ;  /* 0x00005a00057a7a11 */ /* 0x000fe200078408ff */
[----:B------:R-:W-:Y:S01]  /*1510*/  IMAD.MOV.U32 R201, RZ, RZ, c[0x0][0x180] ;  /* 0x00006000ffc97624 */ /* 0x000fe200078e00ff */
[----:B------:R-:W-:Y:S01]  /*1520*/  LEA R124, P3, R6, c[0x0][0x168], 0x1 ;  /* 0x00005a00067c7a11 */ /* 0x000fe200078608ff */
[----:B------:R-:W-:Y:S01]  /*1530*/  IMAD.SHL.U32 R135, R135, 0x20, RZ ;  /* 0x0000002087877824 */ /* 0x000fe200078e00ff */
[----:B------:R-:W-:Y:S01]  /*1540*/  LEA R126, P4, R8, c[0x0][0x168], 0x1 ;  /* 0x00005a00087e7a11 */ /* 0x000fe200078808ff */
[----:B------:R-:W-:Y:S01]  /*1550*/  IMAD.SHL.U32 R197, R197, 0x2, RZ ;  /* 0x00000002c5c57824 */ /* 0x000fe200078e00ff */
[----:B------:R-:W-:Y:S01]  /*1560*/  LEA R112, P5, R9, c[0x0][0x168], 0x1 ;  /* 0x00005a0009707a11 */ /* 0x000fe200078a08ff */
[----:B------:R-:W-:Y:S01]  /*1570*/  IMAD R199, R134, c[0x0][0x18c], RZ ;  /* 0x0000630086c77a24 */ /* 0x000fe200078e02ff */
[----:B------:R-:W-:-:S02]  /*1580*/  LEA R114, P6, R11, c[0x0][0x168], 0x1 ;  /* 0x00005a000b727a11 */ /* 0x000fc400078c08ff */
[----:B------:R-:W-:Y:S02]  /*1590*/  LEA R116, P0, R117, c[0x0][0x168], 0x1 ;  /* 0x00005a0075747a11 */ /* 0x000fe400078008ff */
[----:B------:R-:W-:Y:S02]  /*15a0*/  LEA.HI.X.SX32 R121, R4, c[0x0][0x16c], 0x1, P1 ;  /* 0x00005b0004797a11 */ /* 0x000fe400008f0eff */
[----:B------:R-:W-:Y:S02]  /*15b0*/  LEA.HI.X.SX32 R123, R5, c[0x0][0x16c], 0x1, P2 ;  /* 0x00005b00057b7a11 */ /* 0x000fe400010f0eff */
[----:B------:R-:W-:Y:S02]  /*15c0*/  LEA.HI.X.SX32 R125, R6, c[0x0][0x16c], 0x1, P3 ;  /* 0x00005b00067d7a11 */ /* 0x000fe400018f0eff */
[----:B------:R-:W-:Y:S02]  /*15d0*/  LEA.HI.X.SX32 R127, R8, c[0x0][0x16c], 0x1, P4 ;  /* 0x00005b00087f7a11 */ /* 0x000fe400020f0eff */
[----:B------:R-:W-:-:S02]  /*15e0*/  LEA.HI.X.SX32 R113, R9, c[0x0][0x16c], 0x1, P5 ;  /* 0x00005b0009717a11 */ /* 0x000fc400028f0eff */
[----:B------:R-:W-:Y:S02]  /*15f0*/  LEA.HI.X.SX32 R115, R11, c[0x0][0x16c], 0x1, P6 ;  /* 0x00005b000b737a11 */ /* 0x000fe400030f0eff */
[----:B------:R-:W-:Y:S02]  /*1600*/  LEA.HI.X.SX32 R117, R117, c[0x0][0x16c], 0x1, P0 ;  /* 0x00005b0075757a11 */ /* 0x000fe400000f0eff */
.L_x_1:
[C---:B------:R-:W-:Y:S01]  /*1610*/  ISETP.GT.AND P0, PT, R201.reuse, 0x1, PT ;  /* 0x00000001c900780c */ /* 0x040fe20003f04270 */
[----:B------:R-:W-:Y:S01]  /*1620*/  IMAD.MOV.U32 R5, RZ, RZ, c[0x0][0x188] ;  /* 0x00006200ff057624 */ /* 0x000fe200078e00ff */
[----:B------:R-:W-:Y:S02]  /*1630*/  ISETP.GT.AND P1, PT, R201, 0x2, PT ;  /* 0x00000002c900780c */ /* 0x000fe40003f24270 */
[----:B------:R-:W-:Y:S01]  /*1640*/  PRMT R13, RZ, 0x7610, R13 ;  /* 0x00007610ff0d7816 */ /* 0x000fe2000000000d */
[----:B------:R-:W-:Y:S01]  /*1650*/  IMAD.WIDE R4, R5, 0x2, R2 ;  /* 0x0000000205047825 */ /* 0x000fe200078e0202 */
[----:B------:R-:W-:Y:S02]  /*1660*/  PRMT R23, RZ, 0x7610, R23 ;  /* 0x00007610ff177816 */ /* 0x000fe40000000017 */
[----:B------:R-:W-:Y:S01]  /*1670*/  ISETP.GT.AND P2, PT, R201, 0x3, PT ;  /* 0x00000003c900780c */ /* 0x000fe20003f44270 */
[----:B------:R-:W-:Y:S01]  /*1680*/  IMAD.WIDE R24, R197, 0x2, R2 ;  /* 0x00000002c5187825 */ /* 0x000fe200078e0202 */
[----:B------:R-:W-:-:S03]  /*1690*/  ISETP.GT.AND P3, PT, R201, 0x5, PT ;  /* 0x00000005c900780c */ /* 0x000fc60003f64270 */
[----:B------:R0:W2:Y:S01]  /*16a0*/  @P0 LDG.E.U16 R13, [R4.64] ;  /* 0x00000004040d0981 */ /* 0x0000a2000c1e1500 */
[----:B------:R-:W-:Y:S01]  /*16b0*/  ISETP.GT.AND P0, PT, R201, 0x4, PT ;  /* 0x00000004c900780c */ /* 0x000fe20003f04270 */
[--C-:B------:R-:W-:Y:S01]  /*16c0*/  IMAD.WIDE R10, R195, 0x2, R2.reuse ;  /* 0x00000002c30a7825 */ /* 0x100fe200078e0202 */
[C---:B------:R-:W-:Y:S01]  /*16d0*/  ISETP.GT.AND P4, PT, R201.reuse, 0x6, PT ;  /* 0x00000006c900780c */ /* 0x040fe20003f84270 */
[----:B------:R1:W3:Y:S01]  /*16e0*/  @P1 LDG.E.U16 R23, [R24.64] ;  /* 0x0000000418171981 */ /* 0x0002e2000c1e1500 */
[----:B------:R-:W-:Y:S01]  /*16f0*/  ISETP.GT.AND P1, PT, R201, 0x8, PT ;  /* 0x00000008c900780c */ /* 0x000fe20003f24270 */
[----:B------:R-:W-:Y:S01]  /*1700*/  IMAD.WIDE R8, R193, 0x2, R2 ;  /* 0x00000002c1087825 */ /* 0x000fe200078e0202 */
[----:B------:R-:W-:Y:S02]  /*1710*/  PRMT R21, RZ, 0x7610, R21 ;  /* 0x00007610ff157816 */ /* 0x000fe40000000015 */
[----:B------:R-:W-:Y:S01]  /*1720*/  PRMT R19, RZ, 0x7610, R19 ;  /* 0x00007610ff137816 */ /* 0x000fe20000000013 */
[----:B------:R-:W-:Y:S01]  /*1730*/  IMAD.WIDE R6, R191, 0x2, R2 ;  /* 0x00000002bf067825 */ /* 0x000fe200078e0202 */
[----:B------:R-:W-:-:S02]  /*1740*/  PRMT R17, RZ, 0x7610, R17 ;  /* 0x00007610ff117816 */ /* 0x000fc40000000011 */
[----:B------:R-:W-:Y:S01]  /*1750*/  PRMT R15, RZ, 0x7610, R15 ;  /* 0x00007610ff0f7816 */ /* 0x000fe2000000000f */
[----:B------:R4:W5:Y:S01]  /*1760*/  @P2 LDG.E.U16 R21, [R10.64] ;  /* 0x000000040a152981 */ /* 0x000962000c1e1500 */
[----:B------:R-:W-:Y:S01]  /*1770*/  PRMT R12, RZ, 0x7610, R12 ;  /* 0x00007610ff0c7816 */ /* 0x000fe2000000000c */
[----:B0-----:R-:W-:Y:S02]  /*1780*/  IMAD.WIDE R4, R189, 0x2, R2 ;  /* 0x00000002bd047825 */ /* 0x001fe400078e0202 */
[----:B------:R0:W2:Y:S01]  /*1790*/  @P0 LDG.E.U16 R19, [R8.64] ;  /* 0x0000000408130981 */ /* 0x0000a2000c1e1500 */
[----:B------:R-:W-:-:S03]  /*17a0*/  ISETP.GT.AND P0, PT, R201, 0x7, PT ;  /* 0x00000007c900780c */ /* 0x000fc60003f04270 */
[----:B------:R0:W2:Y:S01]  /*17b0*/  @P3 LDG.E.U16 R17, [R6.64] ;  /* 0x0000000406113981 */ /* 0x0000a2000c1e1500 */
[----:B------:R-:W-:Y:S01]  /*17c0*/  ISETP.GT.AND P3, PT, R201, 0xa, PT ;  /* 0x0000000ac900780c */ /* 0x000fe20003f64270 */
[----:B----4-:R-:W-:Y:S01]  /*17d0*/  IMAD.WIDE R10, R185, 0x2, R2 ;  /* 0x00000002b90a7825 */ /* 0x010fe200078e0202 */
[C---:B------:R-:W-:Y:S01]  /*17e0*/  ISETP.GT.AND P2, PT, R201.reuse, 0x9, PT ;  /* 0x00000009c900780c */ /* 0x040fe20003f44270 */
[----:B------:R4:W2:Y:S01]  /*17f0*/  @P4 LDG.E.U16 R15, [R4.64] ;  /* 0x00000004040f4981 */ /* 0x0008a2000c1e1500 */
[----:B------:R-:W-:-:S03]  /*1800*/  ISETP.GT.AND P4, PT, R201, 0xb, PT ;  /* 0x0000000bc900780c */ /* 0x000fc60003f84270 */
[----:B------:R4:W2:Y:S01]  /*1810*/  @P1 LDG.E.U16 R12, [R10.64] ;  /* 0x000000040a0c1981 */ /* 0x0008a2000c1e1500 */
[----:B------:R-:W-:Y:S01]  /*1820*/  ISETP.GT.AND P1, PT, R201, 0xd, PT ;  /* 0x0000000dc900780c */ /* 0x000fe20003f24270 */
[----:B-1----:R-:W-:Y:S01]  /*1830*/  IMAD.WIDE R24, R187, 0x2, R2 ;  /* 0x00000002bb187825 */ /* 0x002fe200078e0202 */
[----:B------:R-:W-:Y:S02]  /*1840*/  PRMT R27, RZ, 0x7610, R27 ;  /* 0x00007610ff1b7816 */ /* 0x000fe4000000001b */
[----:B------:R-:W-:Y:S01]  /*1850*/  PRMT R31, RZ, 0x7610, R31 ;  /* 0x00007610ff1f7816 */ /* 0x000fe2000000001f */
[----:B0-----:R-:W-:Y:S01]  /*1860*/  IMAD.WIDE R6, R181, 0x2, R2 ;  /* 0x00000002b5067825 */ /* 0x001fe200078e0202 */
[----:B------:R-:W-:Y:S02]  /*1870*/  PRMT R29, RZ, 0x7610, R29 ;  /* 0x00007610ff1d7816 */ /* 0x000fe4000000001d */
[----:B------:R-:W-:Y:S01]  /*1880*/  PRMT R97, RZ, 0x7610, R97 ;  /* 0x00007610ff617816 */ /* 0x000fe20000000061 */
[----:B------:R0:W3:Y:S01]  /*1890*/  @P0 LDG.E.U16 R27, [R24.64] ;  /* 0x00000004181b0981 */ /* 0x0000e2000c1e1500 */
[----:B------:R-:W-:Y:S01]  /*18a0*/  PRMT R101, RZ, 0x7610, R101 ;  /* 0x00007610ff657816 */ /* 0x000fe20000000065 */
[--C-:B------:R-:W-:Y:S01]  /*18b0*/  IMAD.WIDE R8, R183, 0x2, R2.reuse ;  /* 0x00000002b7087825 */ /* 0x100fe200078e0202 */
[C---:B------:R-:W-:Y:S01]  /*18c0*/  ISETP.GT.AND P0, PT, R201.reuse, 0xc, PT ;  /* 0x0000000cc900780c */ /* 0x040fe20003f04270 */
[----:B------:R1:W3:Y:S01]  /*18d0*/  @P3 LDG.E.U16 R31, [R6.64] ;  /* 0x00000004061f3981 */ /* 0x0002e2000c1e1500 */
[----:B------:R-:W-:Y:S01]  /*18e0*/  ISETP.GT.AND P3, PT, R201, 0xf, PT ;  /* 0x0000000fc900780c */ /* 0x000fe20003f64270 */
[----:B----4-:R-:W-:-:S02]  /*18f0*/  IMAD.WIDE R4, R179, 0x2, R2 ;  /* 0x00000002b3047825 */ /* 0x010fc400078e0202 */
[----:B------:R4:W3:Y:S02]  /*1900*/  @P2 LDG.E.U16 R29, [R8.64] ;  /* 0x00000004081d2981 */ /* 0x0008e4000c1e1500 */
[----:B------:R-:W-:Y:S01]  /*1910*/  IMAD.WIDE R10, R175, 0x2, R2 ;  /* 0x00000002af0a7825 */ /* 0x000fe200078e0202 */
[C---:B------:R-:W-:Y:S01]  /*1920*/  ISETP.GT.AND P2, PT, R201.reuse, 0xe, PT ;  /* 0x0000000ec900780c */ /* 0x040fe20003f44270 */
[----:B------:R1:W3:Y:S01]  /*1930*/  @P4 LDG.E.U16 R97, [R4.64] ;  /* 0x0000000404614981 */ /* 0x0002e2000c1e1500 */
[----:B------:R-:W-:-:S03]  /*1940*/  ISETP.GT.AND P4, PT, R201, 0x10, PT ;  /* 0x00000010c900780c */ /* 0x000fc60003f84270 */
[----:B------:R4:W3:Y:S01]  /*1950*/  @P1 LDG.E.U16 R101, [R10.64] ;  /* 0x000000040a651981 */ /* 0x0008e2000c1e1500 */
[----:B------:R-:W-:Y:S01]  /*1960*/  ISETP.GT.AND P1, PT, R201, 0x12, PT ;  /* 0x00000012c900780c */ /* 0x000fe20003f24270 */
[----:B0-----:R-:W-:Y:S01]  /*1970*/  IMAD.WIDE R24, R177, 0x2, R2 ;  /* 0x00000002b1187825 */ /* 0x001fe200078e0202 */
[----:B------:R-:W-:Y:S02]  /*1980*/  PRMT R99, RZ, 0x7610, R99 ;  /* 0x00007610ff637816 */ /* 0x000fe40000000063 */
[----:B------:R-:W-:Y:S01]  /*1990*/  PRMT R105, RZ, 0x7610, R105 ;  /* 0x00007610ff697816 */ /* 0x000fe20000000069 */
[----:B-1----:R-:W-:Y:S01]  /*19a0*/  IMAD.WIDE R6, R171, 0x2, R2 ;  /* 0x00000002ab067825 */ /* 0x002fe200078e0202 */
[----:B------:R-:W-:Y:S02]  /*19b0*/  PRMT R103, RZ, 0x7610, R103 ;  /* 0x00007610ff677816 */ /* 0x000fe40000000067 */
[----:B------:R-:W-:Y:S01]  /*19c0*/  PRMT R16, RZ, 0x7610, R16 ;  /* 0x00007610ff107816 */ /* 0x000fe20000000010 */
[----:B------:R0:W3:Y:S01]  /*19d0*/  @P0 LDG.E.U16 R99, [R24.64] ;  /* 0x0000000418630981 */ /* 0x0000e2000c1e1500 */
[----:B------:R-:W-:Y:S01]  /*19e0*/  PRMT R109, RZ, 0x7610, R109 ;  /* 0x00007610ff6d7816 */ /* 0x000fe2000000006d */
[--C-:B----4-:R-:W-:Y:S01]  /*19f0*/  IMAD.WIDE R8, R173, 0x2, R2.reuse ;  /* 0x00000002ad087825 */ /* 0x110fe200078e0202 */
[----:B------:R-:W-:Y:S01]  /*1a00*/  ISETP.GT.AND P0, PT, R201, 0x11, PT ;  /* 0x00000011c900780c */ /* 0x000fe20003f04270 */
[----:B------:R1:W4:Y:S02]  /*1a10*/  @P3 LDG.E.U16 R105, [R6.64] ;  /* 0x0000000406693981 */ /* 0x000324000c1e1500 */
[--C-:B------:R-:W-:Y:S01]  /*1a20*/  IMAD.WIDE R4, R169, 0x2, R2.reuse ;  /* 0x00000002a9047825 */ /* 0x100fe200078e0202 */
[----:B------:R-:W-:Y:S01]  /*1a30*/  ISETP.GT.AND P3, PT, R201, 0x14, PT ;  /* 0x00000014c900780c */ /* 0x000fe20003f64270 */
[----:B------:R0:W3:Y:S02]  /*1a40*/  @P2 LDG.E.U16 R103, [R8.64] ;  /* 0x0000000408672981 */ /* 0x0000e4000c1e1500 */
[----:B-1----:R-:W-:-:S02]  /*1a50*/  IMAD.WIDE R6, R165, 0x2, R2 ;  /* 0x00000002a5067825 */ /* 0x002fc400078e0202 */
[----:B------:R1:W3:Y:S01]  /*1a60*/  @P4 LDG.E.U16 R16, [R4.64] ;  /* 0x0000000404104981 */ /* 0x0002e2000c1e1500 */
[C---:B------:R-:W-:Y:S02]  /*1a70*/  ISETP.GT.AND P2, PT, R201.reuse, 0x13, PT ;  /* 0x00000013c900780c */ /* 0x040fe40003f44270 */
[C---:B------:R-:W-:Y:S01]  /*1a80*/  ISETP.GT.AND P4, PT, R201.reuse, 0x15, PT ;  /* 0x00000015c900780c */ /* 0x040fe20003f84270 */
[----:B------:R0:W4:Y:S01]  /*1a90*/  @P1 LDG.E.U16 R109, [R6.64] ;  /* 0x00000004066d1981 */ /* 0x000122000c1e1500 */
[----:B------:R-:W-:Y:S02]  /*1aa0*/  ISETP.GT.AND P1, PT, R201, 0x17, PT ;  /* 0x00000017c900780c */ /* 0x000fe40003f24270 */
[----:B------:R-:W-:Y:S01]  /*1ab0*/  PRMT R107, RZ, 0x7610, R107 ;  /* 0x00007610ff6b7816 */ /* 0x000fe2000000006b */
[----:B-1----:R-:W-:Y:S01]  /*1ac0*/  IMAD.WIDE R4, R167, 0x2, R2 ;  /* 0x00000002a7047825 */ /* 0x002fe200078e0202 */
[----:B------:R-:W-:Y:S02]  /*1ad0*/  PRMT R111, RZ, 0x7610, R111 ;  /* 0x00007610ff6f7816 */ /* 0x000fe4000000006f */
[----:B------:R-:W-:Y:S01]  /*1ae0*/  PRMT R203, RZ, 0x7610, R203 ;  /* 0x00007610ffcb7816 */ /* 0x000fe200000000cb */
[----:B0-----:R-:W-:Y:S01]  /*1af0*/  IMAD.WIDE R8, R163, 0x2, R2 ;  /* 0x00000002a3087825 */ /* 0x001fe200078e0202 */
[----:B------:R-:W-:Y:S01]  /*1b00*/  PRMT R205, RZ, 0x7610, R205 ;  /* 0x00007610ffcd7816 */ /* 0x000fe200000000cd */
[----:B------:R0:W4:Y:S01]  /*1b10*/  @P0 LDG.E.U16 R107, [R4.64] ;  /* 0x00000004046b0981 */ /* 0x000122000c1e1500 */
[----:B------:R-:W-:Y:S01]  /*1b20*/  PRMT R209, RZ, 0x7610, R209 ;  /* 0x00007610ffd17816 */ /* 0x000fe200000000d1 */
[--C-:B------:R-:W-:Y:S01]  /*1b30*/  IMAD.WIDE R10, R161, 0x2, R2.reuse ;  /* 0x00000002a10a7825 */ /* 0x100fe200078e0202 */
[----:B------:R-:W-:Y:S01]  /*1b40*/  ISETP.GT.AND P0, PT, R201, 0x16, PT ;  /* 0x00000016c900780c */ /* 0x000fe20003f04270 */
[----:B------:R1:W4:Y:S02]  /*1b50*/  @P2 LDG.E.U16 R111, [R8.64] ;  /* 0x00000004086f2981 */ /* 0x000324000c1e1500 */
[----:B------:R-:W-:-:S04]  /*1b60*/  IMAD.WIDE R24, R159, 0x2, R2 ;  /* 0x000000029f187825 */ /* 0x000fc800078e0202 */
[----:B------:R-:W-:Y:S01]  /*1b70*/  IMAD.WIDE R6, R155, 0x2, R2 ;  /* 0x000000029b067825 */ /* 0x000fe200078e0202 */
[----:B------:R0:W4:Y:S01]  /*1b80*/  @P3 LDG.E.U16 R203, [R10.64] ;  /* 0x000000040acb3981 */ /* 0x000122000c1e1500 */
[C---:B------:R-:W-:Y:S02]  /*1b90*/  ISETP.GT.AND P2, PT, R201.reuse, 0x18, PT ;  /* 0x00000018c900780c */ /* 0x040fe40003f44270 */
[C---:B------:R-:W-:Y:S01]  /*1ba0*/  ISETP.GT.AND P3, PT, R201.reuse, 0x19, PT ;  /* 0x00000019c900780c */ /* 0x040fe20003f64270 */
[----:B------:R1:W4:Y:S01]  /*1bb0*/  @P4 LDG.E.U16 R205, [R24.64] ;  /* 0x0000000418cd4981 */ /* 0x000322000c1e1500 */
[----:B------:R-:W-:-:S03]  /*1bc0*/  ISETP.GT.AND P4, PT, R201, 0x1a, PT ;  /* 0x0000001ac900780c */ /* 0x000fc60003f84270 */
[----:B------:R1:W4:Y:S01]  /*1bd0*/  @P1 LDG.E.U16 R209, [R6.64] ;  /* 0x0000000406d11981 */ /* 0x000322000c1e1500 */
[----:B------:R-:W-:Y:S01]  /*1be0*/  ISETP.GT.AND P1, PT, R201, 0x1b, PT ;  /* 0x0000001bc900780c */ /* 0x000fe20003f24270 */
[----:B0-----:R-:W-:Y:S01]  /*1bf0*/  IMAD.WIDE R4, R157, 0x2, R2 ;  /* 0x000000029d047825 */ /* 0x001fe200078e0202 */
[----:B------:R-:W-:Y:S02]  /*1c00*/  PRMT R207, RZ, 0x7610, R207 ;  /* 0x00007610ffcf7816 */ /* 0x000fe400000000cf */
[----:B------:R-:W-:Y:S01]  /*1c10*/  PRMT R18, RZ, 0x7610, R18 ;  /* 0x00007610ff127816 */ /* 0x000fe20000000012 */
[----:B-1----:R-:W-:Y:S01]  /*1c20*/  IMAD.WIDE R8, R153, 0x2, R2 ;  /* 0x0000000299087825 */ /* 0x002fe200078e0202 */
[----:B------:R-:W-:Y:S02]  /*1c30*/  PRMT R211, RZ, 0x7610, R211 ;  /* 0x00007610ffd37816 */ /* 0x000fe400000000d3 */
[----:B------:R-:W-:Y:S01]  /*1c40*/  PRMT R213, RZ, 0x7610, R213 ;  /* 0x00007610ffd57816 */ /* 0x000fe200000000d5 */
[----:B------:R0:W4:Y:S01]  /*1c50*/  @P0 LDG.E.U16 R207, [R4.64] ;  /* 0x0000000404cf0981 */ /* 0x000122000c1e1500 */
[----:B------:R-:W-:Y:S01]  /*1c60*/  PRMT R215, RZ, 0x7610, R215 ;  /* 0x00007610ffd77816 */ /* 0x000fe200000000d7 */
[----:B------:R-:W-:-:S04]  /*1c70*/  IMAD.WIDE R10, R151, 0x2, R2 ;  /* 0x00000002970a7825 */ /* 0x000fc800078e0202 */
[--C-:B------:R-:W-:Y:S01]  /*1c80*/  IMAD.WIDE R24, R149, 0x2, R2.reuse ;  /* 0x0000000295187825 */ /* 0x100fe200078e0202 */
[----:B------:R1:W4:Y:S03]  /*1c90*/  @P2 LDG.E.U16 R18, [R8.64] ;  /* 0x0000000408122981 */ /* 0x000326000c1e1500 */
[----:B0-----:R-:W-:Y:S01]  /*1ca0*/  IMAD.WIDE R4, R147, 0x2, R2 ;  /* 0x0000000293047825 */ /* 0x001fe200078e0202 */
[----:B------:R0:W5:Y:S01]  /*1cb0*/  @P3 LDG.E.U16 R211, [R10.64] ;  /* 0x000000040ad33981 */ /* 0x000162000c1e1500 */
[C---:B------:R-:W-:Y:S02]  /*1cc0*/  ISETP.GT.AND P2, PT, R201.reuse, 0x1c, PT ;  /* 0x0000001cc900780c */ /* 0x040fe40003f44270 */
[C---:B------:R-:W-:Y:S01]  /*1cd0*/  ISETP.GT.AND P3, PT, R201.reuse, 0x1d, PT ;  /* 0x0000001dc900780c */ /* 0x040fe20003f64270 */
[----:B------:R0:W5:Y:S01]  /*1ce0*/  @P4 LDG.E.U16 R213, [R24.64] ;  /* 0x0000000418d54981 */ /* 0x000162000c1e1500 */
[----:B------:R-:W-:-:S02]  /*1cf0*/  ISETP.GT.AND P4, PT, R201, 0x1e, PT ;  /* 0x0000001ec900780c */ /* 0x000fc40003f84270 */
[C---:B------:R-:W-:Y:S01]  /*1d00*/  ISETP.GT.AND P0, PT, R201.reuse, RZ, PT ;  /* 0x000000ffc900720c */ /* 0x040fe20003f04270 */
[----:B------:R0:W5:Y:S01]  /*1d10*/  @P1 LDG.E.U16 R215, [R4.64] ;  /* 0x0000000404d71981 */ /* 0x000162000c1e1500 */
[----:B------:R-:W-:Y:S01]  /*1d20*/  ISETP.GT.AND P1, PT, R201, 0x1f, PT ;  /* 0x0000001fc900780c */ /* 0x000fe20003f24270 */
[----:B------:R-:W-:Y:S01]  /*1d30*/  IMAD.WIDE R6, R145, 0x2, R2 ;  /* 0x0000000291067825 */ /* 0x000fe200078e0202 */
[----:B------:R-:W-:Y:S02]  /*1d40*/  PRMT R217, RZ, 0x7610, R217 ;  /* 0x00007610ffd97816 */ /* 0x000fe400000000d9 */
[----:B------:R-:W-:Y:S01]  /*1d50*/  PRMT R219, RZ, 0x7610, R219 ;  /* 0x00007610ffdb7816 */ /* 0x000fe200000000db */
[----:B-1----:R-:W-:Y:S01]  /*1d60*/  IMAD.WIDE R8, R143, 0x2, R2 ;  /* 0x000000028f087825 */ /* 0x002fe200078e0202 */
[----:B------:R-:W-:Y:S02]  /*1d70*/  PRMT R221, RZ, 0x7610, R221 ;  /* 0x00007610ffdd7816 */ /* 0x000fe400000000dd */
[----:B------:R-:W-:Y:S01]  /*1d80*/  PRMT R14, RZ, 0x7610, R14 ;  /* 0x00007610ff0e7816 */ /* 0x000fe2000000000e */
[----:B0-----:R-:W-:Y:S01]  /*1d90*/  IMAD.WIDE R10, R141, 0x2, R2 ;  /* 0x000000028d0a7825 */ /* 0x001fe200078e0202 */
[----:B------:R-:W-:Y:S01]  /*1da0*/  PRMT R223, RZ, 0x7610, R223 ;  /* 0x00007610ffdf7816 */ /* 0x000fe200000000df */
[----:B------:R0:W5:Y:S02]  /*1db0*/  @P2 LDG.E.U16 R217, [R6.64] ;  /* 0x0000000406d92981 */ /* 0x000164000c1e1500 */
[----:B------:R-:W-:-:S02]  /*1dc0*/  IMAD.WIDE R4, R139, 0x2, R2 ;  /* 0x000000028b047825 */ /* 0x000fc400078e0202 */
[----:B------:R1:W5:Y:S04]  /*1dd0*/  @P3 LDG.E.U16 R219, [R8.64] ;  /* 0x0000000408db3981 */ /* 0x000368000c1e1500 */
[----:B------:R-:W5:Y:S04]  /*1de0*/  @P0 LDG.E.U16 R14, [R2.64] ;  /* 0x00000004020e0981 */ /* 0x000f68000c1e1500 */
[----:B------:R0:W5:Y:S04]  /*1df0*/  @P4 LDG.E.U16 R221, [R10.64] ;  /* 0x000000040add4981 */ /* 0x000168000c1e1500 */
[----:B------:R1:W5:Y:S04]  /*1e00*/  @P1 LDG.E.U16 R223, [R4.64] ;  /* 0x0000000404df1981 */ /* 0x000368000c1e1500 */
[----:B------:R-:W-:Y:S01]  /*1e10*/  BAR.SYNC.DEFER_BLOCKING 0x0 ;  /* 0x0000000000007b1d */ /* 0x000fe20000010000 */
[----:B------:R-:W-:Y:S01]  /*1e20*/  ISETP.GE.AND P0, PT, R134, R201, PT ;  /* 0x000000c98600720c */ /* 0x000fe20003f06270 */
[----:B0-----:R-:W-:Y:S01]  /*1e30*/  IMAD.WIDE R6, R199, 0x2, R116 ;  /* 0x00000002c7067825 */ /* 0x001fe200078e0274 */
[----:B------:R-:W-:-:S02]  /*1e40*/  PRMT R225, RZ, 0x7610, R225 ;  /* 0x00007610ffe17816 */ /* 0x000fc400000000e1 */
[----:B------:R-:W-:Y:S01]  /*1e50*/  PRMT R227, RZ, 0x7610, R227 ;  /* 0x00007610ffe37816 */ /* 0x000fe200000000e3 */
[----:B-1----:R-:W-:Y:S01]  /*1e60*/  IMAD.WIDE R8, R199, 0x2, R114 ;  /* 0x00000002c7087825 */ /* 0x002fe200078e0272 */
[----:B------:R-:W-:-:S03]  /*1e70*/  PRMT R229, RZ, 0x7610, R229 ;  /* 0x00007610ffe57816 */ /* 0x000fc600000000e5 */
[C---:B------:R-:W-:Y:S01]  /*1e80*/  IMAD.WIDE R10, R199.reuse, 0x2, R112 ;  /* 0x00000002c70a7825 */ /* 0x040fe200078e0270 */
[----:B------:R-:W-:Y:S02]  /*1e90*/  PRMT R231, RZ, 0x7610, R231 ;  /* 0x00007610ffe77816 */ /* 0x000fe400000000e7 */
[----:B------:R-:W-:Y:S01]  /*1ea0*/  PRMT R233, RZ, 0x7610, R233 ;  /* 0x00007610ffe97816 */ /* 0x000fe200000000e9 */
[C---:B------:R-:W-:Y:S01]  /*1eb0*/  IMAD.WIDE R4, R199.reuse, 0x2, R126 ;  /* 0x00000002c7047825 */ /* 0x040fe200078e027e */
[----:B------:R-:W-:Y:S02]  /*1ec0*/  PRMT R235, RZ, 0x7610, R235 ;  /* 0x00007610ffeb7816 */ /* 0x000fe400000000eb */
[----:B------:R-:W-:Y:S01]  /*1ed0*/  PRMT R237, RZ, 0x7610, R237 ;  /* 0x00007610ffed7816 */ /* 0x000fe200000000ed */
[C---:B------:R-:W-:Y:S01]  /*1ee0*/  IMAD.WIDE R24, R199.reuse, 0x2, R118 ;  /* 0x00000002c7187825 */ /* 0x040fe200078e0276 */
[----:B------:R-:W-:Y:S01]  /*1ef0*/  PRMT R239, RZ, 0x7610, R239 ;  /* 0x00007610ffef7816 */ /* 0x000fe200000000ef */
[----:B------:R0:W5:Y:S04]  /*1f00*/  @!P0 LDG.E.U16 R225, [R6.64] ;  /* 0x0000000406e18981 */ /* 0x000168000c1e1500 */
[----:B------:R1:W5:Y:S04]  /*1f10*/  @!P0 LDG.E.U16 R227, [R8.64] ;  /* 0x0000000408e38981 */ /* 0x000368000c1e1500 */
[----:B------:R1:W5:Y:S01]  /*1f20*/  @!P0 LDG.E.U16 R229, [R10.64] ;  /* 0x000000040ae58981 */ /* 0x000362000c1e1500 */
[----:B0-----:R-:W-:-:S03]  /*1f30*/  IMAD.WIDE R6, R199, 0x2, R124 ;  /* 0x00000002c7067825 */ /* 0x001fc600078e027c */
[----:B------:R-:W5:Y:S01]  /*1f40*/  @!P0 LDG.E.U16 R231, [R4.64] ;  /* 0x0000000404e78981 */ /* 0x000f62000c1e1500 */
[----:B-1----:R-:W-:-:S03]  /*1f50*/  IMAD.WIDE R8, R199, 0x2, R122 ;  /* 0x00000002c7087825 */ /* 0x002fc600078e027a */
[----:B------:R-:W5:Y:S01]  /*1f60*/  @!P0 LDG.E.U16 R233, [R6.64] ;  /* 0x0000000406e98981 */ /* 0x000f62000c1e1500 */
[----:B------:R-:W-:-:S03]  /*1f70*/  IMAD.WIDE R10, R199, 0x2, R120 ;  /* 0x00000002c70a7825 */ /* 0x000fc600078e0278 */
[----:B------:R-:W5:Y:S04]  /*1f80*/  @!P0 LDG.E.U16 R235, [R8.64] ;  /* 0x0000000408eb8981 */ /* 0x000f68000c1e1500 */
[----:B------:R-:W5:Y:S04]  /*1f90*/  @!P0 LDG.E.U16 R237, [R10.64] ;  /* 0x000000040aed8981 */ /* 0x000f68000c1e1500 */
[----:B------:R-:W5:Y:S01]  /*1fa0*/  @!P0 LDG.E.U16 R239, [R24.64] ;  /* 0x0000000418ef8981 */ /* 0x000f62000c1e1500 */
[----:B------:R-:W-:-:S03]  /*1fb0*/  IADD3 R152, R152, -0x1, RZ ;  /* 0xffffffff98987810 */ /* 0x000fc60007ffe0ff */
[----:B--2---:R-:W-:Y:S04]  /*1fc0*/  STS.U16 [R133+0x1000], R12 ;  /* 0x0010000c85007388 */ /* 0x004fe80000000400 */
[----:B---3--:R-:W-:Y:S04]  /*1fd0*/  STS.U16 [R133+0x2000], R16 ;  /* 0x0020001085007388 */ /* 0x008fe80000000400 */
[----:B----4-:R-:W-:Y:S04]  /*1fe0*/  STS.U16 [R133+0x3000], R18 ;  /* 0x0030001285007388 */ /* 0x010fe80000000400 */
[----:B-----5:R-:W-:Y:S04]  /*1ff0*/  STS.U16 [R133], R14 ;  /* 0x0000000e85007388 */ /* 0x020fe80000000400 */
[----:B------:R-:W-:Y:S04]  /*2000*/  STS.U16 [R136+0x200], R13 ;  /* 0x0002000d88007388 */ /* 0x000fe80000000400 */
        /* <DEDUP_REMOVED lines=35> */
[----:B------:R-:W-:Y:S06]  /*2240*/  BAR.SYNC.DEFER_BLOCKING 0x0 ;  /* 0x0000000000007b1d */ /* 0x000fec0000010000 */
[----:B------:R-:W-:Y:S04]  /*2250*/  LDSM.16.MT88.4 R100, [R131] ;  /* 0x000000008364783b */ /* 0x000fe80000004200 */
[----:B------:R-:W0:Y:S04]  /*2260*/  LDSM.16.M88.4 R4, [R132+0x4000] ;  /* 0x004000008404783b */ /* 0x000e280000000200 */
[----:B------:R-:W1:Y:S04]  /*2270*/  LDSM.16.M88.4 R8, [R132+0x4400] ;  /* 0x004400008408783b */ /* 0x000e680000000200 */
[----:B------:R-:W2:Y:S04]  /*2280*/  LDSM.16.M88.4 R12, [R132+0x4800] ;  /* 0x00480000840c783b */ /* 0x000ea80000000200 */
[----:B------:R-:W3:Y:S04]  /*2290*/  LDSM.16.M88.4 R16, [R132+0x4c00] ;  /* 0x004c00008410783b */ /* 0x000ee80000000200 */
[----:B------:R-:W4:Y:S04]  /*22a0*/  LDSM.16.MT88.4 R108, [R131+0x80] ;  /* 0x00008000836c783b */ /* 0x000f280000004200 */
[----:B------:R-:W5:Y:S04]  /*22b0*/  LDSM.16.MT88.4 R104, [R131+0x100] ;  /* 0x000100008368783b */ /* 0x000f680000004200 */
[----:B------:R-:W3:Y:S04]  /*22c0*/  LDSM.16.MT88.4 R96, [R131+0x180] ;  /* 0x000180008360783b */ /* 0x000ee80000004200 */
[----:B------:R-:W4:Y:S04]  /*22d0*/  LDSM.16.MT88.4 R20, [R131+0x2000] ;  /* 0x002000008314783b */ /* 0x000f280000004200 */
[----:B------:R-:W4:Y:S04]  /*22e0*/  LDSM.16.MT88.4 R24, [R131+0x2080] ;  /* 0x002080008318783b */ /* 0x000f280000004200 */
[----:B------:R-:W5:Y:S01]  /*22f0*/  LDSM.16.MT88.4 R28, [R131+0x2100] ;  /* 0x00210000831c783b */ /* 0x000f620000004200 */
[C---:B0-----:R-:W-:Y:S08]  /*2300*/  HMMA.16816.F32.BF16 R92, R100.reuse, R4, R92 ;  /* 0x00000004645c723c */ /* 0x041ff0000004185c */
[C---:B-1----:R-:W-:Y:S08]  /*2310*/  HMMA.16816.F32.BF16 R88, R100.reuse, R8, R88 ;  /* 0x000000086458723c */ /* 0x042ff00000041858 */
[C---:B--2---:R-:W-:Y:S08]  /*2320*/  HMMA.16816.F32.BF16 R84, R100.reuse, R12, R84 ;  /* 0x0000000c6454723c */ /* 0x044ff00000041854 */
[----:B---3--:R-:W-:Y:S01]  /*2330*/  HMMA.16816.F32.BF16 R80, R100, R16, R80 ;  /* 0x000000106450723c */ /* 0x008fe20000041850 */
[----:B------:R-:W0:Y:S07]  /*2340*/  LDSM.16.MT88.4 R100, [R131+0x2180] ;  /* 0x002180008364783b */ /* 0x000e2e0000004200 */
[C---:B----4-:R-:W-:Y:S08]  /*2350*/  HMMA.16816.F32.BF16 R76, R108.reuse, R4, R76 ;  /* 0x000000046c4c723c */ /* 0x050ff0000004184c */
[C---:B------:R-:W-:Y:S08]  /*2360*/  HMMA.16816.F32.BF16 R72, R108.reuse, R8, R72 ;  /* 0x000000086c48723c */ /* 0x040ff00000041848 */
[C---:B------:R-:W-:Y:S08]  /*2370*/  HMMA.16816.F32.BF16 R68, R108.reuse, R12, R68 ;  /* 0x0000000c6c44723c */ /* 0x040ff00000041844 */
[----:B------:R-:W-:Y:S08]  /*2380*/  HMMA.16816.F32.BF16 R64, R108, R16, R64 ;  /* 0x000000106c40723c */ /* 0x000ff00000041840 */
[C---:B-----5:R-:W-:Y:S08]  /*2390*/  HMMA.16816.F32.BF16 R60, R104.reuse, R4, R60 ;  /* 0x00000004683c723c */ /* 0x060ff0000004183c */
[C---:B------:R-:W-:Y:S08]  /*23a0*/  HMMA.16816.F32.BF16 R56, R104.reuse, R8, R56 ;  /* 0x000000086838723c */ /* 0x040ff00000041838 */
[C---:B------:R-:W-:Y:S08]  /*23b0*/  HMMA.16816.F32.BF16 R52, R104.reuse, R12, R52 ;  /* 0x0000000c6834723c */ /* 0x040ff00000041834 */
[----:B------:R-:W-:Y:S08]  /*23c0*/  HMMA.16816.F32.BF16 R48, R104, R16, R48 ;  /* 0x000000106830723c */ /* 0x000ff00000041830 */
[C---:B------:R-:W-:Y:S08]  /*23d0*/  HMMA.16816.F32.BF16 R44, R96.reuse, R4, R44 ;  /* 0x00000004602c723c */ /* 0x040ff0000004182c */
[C---:B------:R-:W-:Y:S08]  /*23e0*/  HMMA.16816.F32.BF16 R40, R96.reuse, R8, R40 ;  /* 0x000000086028723c */ /* 0x040ff00000041828 */
[C---:B------:R-:W-:Y:S08]  /*23f0*/  HMMA.16816.F32.BF16 R36, R96.reuse, R12, R36 ;  /* 0x0000000c6024723c */ /* 0x040ff00000041824 */
[----:B------:R-:W-:Y:S01]  /*2400*/  HMMA.16816.F32.BF16 R32, R96, R16, R32 ;  /* 0x000000106020723c */ /* 0x000fe20000041820 */
[----:B------:R-:W-:Y:S01]  /*2410*/  ISETP.NE.U32.AND P0, PT, R152, RZ, PT ;  /* 0x000000ff9800720c */ /* 0x000fe20003f05070 */
[----:B------:R-:W-:Y:S01]  /*2420*/  IMAD.WIDE R118, R135, 0x2, R118 ;  /* 0x0000000287767825 */ /* 0x000fe200078e0276 */
[----:B------:R-:W-:-:S05]  /*2430*/  IADD3 R201, R201, -0x20, RZ ;  /* 0xffffffe0c9c97810 */ /* 0x000fca0007ffe0ff */
[----:B------:R-:W-:Y:S01]  /*2440*/  HMMA.16816.F32.BF16 R92, R20, R6, R92 ;  /* 0x00000006145c723c */ /* 0x000fe2000004185c */
[----:B------:R-:W-:-:S04]  /*2450*/  IMAD.WIDE R120, R135, 0x2, R120 ;  /* 0x0000000287787825 */ /* 0x000fc800078e0278 */
[----:B------:R-:W-:-:S03]  /*2460*/  IMAD.WIDE R122, R135, 0x2, R122 ;  /* 0x00000002877a7825 */ /* 0x000fc600078e027a */
        /* <DEDUP_REMOVED lines=9> */
[C---:B------:R-:W-:Y:S08]  /*2500*/  HMMA.16816.F32.BF16 R76, R24.reuse, R6, R76 ;  /* 0x00000006184c723c */ /* 0x040ff0000004184c */
[C---:B------:R-:W-:Y:S08]  /*2510*/  HMMA.16816.F32.BF16 R72, R24.reuse, R10, R72 ;  /* 0x0000000a1848723c */ /* 0x040ff00000041848 */
[C---:B------:R-:W-:Y:S08]  /*2520*/  HMMA.16816.F32.BF16 R68, R24.reuse, R14, R68 ;  /* 0x0000000e1844723c */ /* 0x040ff00000041844 */
[----:B------:R-:W-:Y:S08]  /*2530*/  HMMA.16816.F32.BF16 R64, R24, R18, R64 ;  /* 0x000000121840723c */ /* 0x000ff00000041840 */
[C---:B------:R-:W-:Y:S08]  /*2540*/  HMMA.16816.F32.BF16 R60, R28.reuse, R6, R60 ;  /* 0x000000061c3c723c */ /* 0x040ff0000004183c */
[C---:B------:R-:W-:Y:S08]  /*2550*/  HMMA.16816.F32.BF16 R56, R28.reuse, R10, R56 ;  /* 0x0000000a1c38723c */ /* 0x040ff00000041838 */
[C---:B------:R-:W-:Y:S08]  /*2560*/  HMMA.16816.F32.BF16 R52, R28.reuse, R14, R52 ;  /* 0x0000000e1c34723c */ /* 0x040ff00000041834 */
[----:B------:R-:W-:Y:S08]  /*2570*/  HMMA.16816.F32.BF16 R48, R28, R18, R48 ;  /* 0x000000121c30723c */ /* 0x000ff00000041830 */
[C---:B0-----:R-:W-:Y:S08]  /*2580*/  HMMA.16816.F32.BF16 R44, R100.reuse, R6, R44 ;  /* 0x00000006642c723c */ /* 0x041ff0000004182c */
[C---:B------:R-:W-:Y:S08]  /*2590*/  HMMA.16816.F32.BF16 R40, R100.reuse, R10, R40 ;  /* 0x0000000a6428723c */ /* 0x040ff00000041828 */
[C---:B------:R-:W-:Y:S08]  /*25a0*/  HMMA.16816.F32.BF16 R36, R100.reuse, R14, R36 ;  /* 0x0000000e6424723c */ /* 0x040ff00000041824 */
[----:B------:R-:W-:Y:S01]  /*25b0*/  HMMA.16816.F32.BF16 R32, R100, R18, R32 ;  /* 0x000000126420723c */ /* 0x000fe20000041820 */
[----:B------:R-:W-:Y:S07]  /*25c0*/  @P0 BRA `(.L_x_1) ;  /* 0xfffff04000000947 */ /* 0x000fee000383ffff */
[----:B------:R-:W-:Y:S02]  /*25d0*/  F2FP.BF16.PACK_AB R21, R43, R42 ;  /* 0x0000002a2b15723e */ /* 0x000fe400000010ff */
[----:B------:R-:W-:-:S02]  /*25e0*/  F2FP.BF16.PACK_AB R41, R41, R40 ;  /* 0x000000282929723e */ /* 0x000fc400000010ff */
[----:B------:R-:W-:Y:S02]  /*25f0*/  F2FP.BF16.PACK_AB R17, R59, R58 ;  /* 0x0000003a3b11723e */ /* 0x000fe400000010ff */
[----:B------:R-:W-:Y:S02]  /*2600*/  F2FP.BF16.PACK_AB R57, R57, R56 ;  /* 0x000000383939723e */ /* 0x000fe400000010ff */
[----:B------:R-:W-:Y:S02]  /*2610*/  F2FP.BF16.PACK_AB R13, R75, R74 ;  /* 0x0000004a4b0d723e */ /* 0x000fe400000010ff */
[----:B------:R-:W-:Y:S02]  /*2620*/  F2FP.BF16.PACK_AB R73, R73, R72 ;  /* 0x000000484949723e */ /* 0x000fe400000010ff */
        /* <DEDUP_REMOVED lines=26> */
.L_x_0:
[----:B------:R-:W-:Y:S01]  /*27d0*/  BAR.SYNC.DEFER_BLOCKING 0x0 ;  /* 0x0000000000007b1d */ /* 0x000fe20000010000 */
[C---:B------:R-:W-:Y:S01]  /*27e0*/  IMAD.SHL.U32 R2, R129.reuse, 0x400, RZ ;  /* 0x0000040081027824 */ /* 0x040fe200078e00ff */
[----:B------:R-:W-:Y:S01]  /*27f0*/  ISETP.GE.AND P0, PT, R128, c[0x0][0x178], PT ;  /* 0x00005e0080007a0c */ /* 0x000fe20003f06270 */
[C---:B------:R-:W-:Y:S01]  /*2800*/  IMAD.SHL.U32 R3, R129.reuse, 0x20, RZ ;  /* 0x0000002081037824 */ /* 0x040fe200078e00ff */
[----:B------:R-:W-:Y:S01]  /*2810*/  IADD3 R26, R0, 0x8, RZ ;  /* 0x00000008001a7810 */ /* 0x000fe20007ffe0ff */
[C---:B------:R-:W-:Y:S01]  /*2820*/  IMAD.SHL.U32 R4, R129.reuse, 0x4, RZ ;  /* 0x0000000481047824 */ /* 0x040fe200078e00ff */
[----:B------:R-:W-:Y:S01]  /*2830*/  LOP3.LUT R2, R2, 0x6000, RZ, 0xc0, !PT ;  /* 0x0000600002027812 */ /* 0x000fe200078ec0ff */
[C---:B------:R-:W-:Y:S01]  /*2840*/  IMAD.SHL.U32 R5, R129.reuse, 0x80, RZ ;  /* 0x0000008081057824 */ /* 0x040fe200078e00ff */
[----:B------:R-:W-:Y:S01]  /*2850*/  ISETP.LT.AND P6, PT, R0, c[0x0][0x17c], !P0 ;  /* 0x00005f0000007a0c */ /* 0x000fe200047c1270 */
[----:B------:R-:W-:Y:S01]  /*2860*/  IMAD.SHL.U32 R129, R129, 0x1000, RZ ;  /* 0x0000100081817824 */ /* 0x000fe200078e00ff */
[----:B------:R-:W-:Y:S01]  /*2870*/  LOP3.LUT R3, R2, 0x60, R3, 0xf8, !PT ;  /* 0x0000006002037812 */ /* 0x000fe200078ef803 */
[----:B------:R-:W-:Y:S01]  /*2880*/  IMAD R128, R128, c[0x0][0x194], RZ ;  /* 0x0000650080807a24 */ /* 0x000fe200078e02ff */
[----:B------:R-:W-:-:S02]  /*2890*/  LOP3.LUT R5, R5, 0x1000, RZ, 0xc0, !PT ;  /* 0x0000100005057812 */ /* 0x000fc400078ec0ff */
[----:B------:R-:W-:Y:S02]  /*28a0*/  LOP3.LUT R4, R3, 0x370, R4, 0x78, !PT ;  /* 0x0000037003047812 */ /* 0x000fe400078e7804 */
[----:B------:R-:W-:Y:S02]  /*28b0*/  LOP3.LUT R129, R129, 0x6000, RZ, 0xc0, !PT ;  /* 0x0000600081817812 */ /* 0x000fe400078ec0ff */
[C---:B------:R-:W-:Y:S01]  /*28c0*/  IADD3 R3, R0.reuse, 0x1, RZ ;  /* 0x0000000100037810 */ /* 0x040fe20007ffe0ff */
[----:B------:R-:W-:Y:S01]  /*28d0*/  IMAD.IADD R24, R5, 0x1, R4 ;  /* 0x0000000105187824 */ /* 0x000fe200078e0204 */
[----:B------:R-:W-:Y:S01]  /*28e0*/  IADD3 R2, R0, 0x2, RZ ;  /* 0x0000000200027810 */ /* 0x000fe20007ffe0ff */
[----:B------:R-:W-:Y:S01]  /*28f0*/  IMAD R129, R130, 0x10, R129 ;  /* 0x0000001082817824 */ /* 0x000fe200078e0281 */
[----:B------:R-:W-:Y:S02]  /*2900*/  ISETP.LT.AND P2, PT, R3, c[0x0][0x17c], !P0 ;  /* 0x00005f0003007a0c */ /* 0x000fe40004741270 */
[----:B------:R-:W-:Y:S01]  /*2910*/  STS.128 [R24], R88 ;  /* 0x0000005818007388 */ /* 0x000fe20000000c00 */
[----:B------:R-:W-:-:S02]  /*2920*/  LEA R3, P3, R128, c[0x0][0x170], 0x1 ;  /* 0x00005c0080037a11 */ /* 0x000fc400078608ff */
[C---:B------:R-:W-:Y:S01]  /*2930*/  LOP3.LUT R31, R129.reuse, 0x20, RZ, 0x3c, !PT ;  /* 0x00000020811f7812 */ /* 0x040fe200078e3cff */
[----:B------:R-:W-:Y:S01]  /*2940*/  STS.128 [R24+0x80], R8 ;  /* 0x0000800818007388 */ /* 0x000fe20000000c00 */
[----:B------:R-:W-:Y:S02]  /*2950*/  ISETP.LT.AND P1, PT, R2, c[0x0][0x17c], !P0 ;  /* 0x00005f0002007a0c */ /* 0x000fe40004721270 */
[----:B------:R-:W-:Y:S01]  /*2960*/  LEA.HI.X.SX32 R2, R128, c[0x0][0x174], 0x1, P3 ;  /* 0x00005d0080027a11 */ /* 0x000fe200018f0eff */
[----:B------:R-:W-:Y:S01]  /*2970*/  STS.128 [R24+0x400], R72 ;  /* 0x0004004818007388 */ /* 0x000fe20000000c00 */
[----:B------:R-:W-:-:S03]  /*2980*/  LOP3.LUT R44, R129, 0x60, RZ, 0x3c, !PT ;  /* 0x00000060812c7812 */ /* 0x000fc600078e3cff */
[----:B------:R0:W-:Y:S04]  /*2990*/  STS.128 [R24+0x480], R12 ;  /* 0x0004800c18007388 */ /* 0x0001e80000000c00 */
[----:B------:R-:W-:Y:S04]  /*29a0*/  STS.128 [R24+0x800], R56 ;  /* 0x0008003818007388 */ /* 0x000fe80000000c00 */
[----:B------:R1:W-:Y:S04]  /*29b0*/  STS.128 [R24+0x880], R16 ;  /* 0x0008801018007388 */ /* 0x0003e80000000c00 */
[----:B------:R2:W-:Y:S04]  /*29c0*/  STS.128 [R24+0xc00], R40 ;  /* 0x000c002818007388 */ /* 0x0005e80000000c00 */
[----:B------:R3:W-:Y:S01]  /*29d0*/  STS.128 [R24+0xc80], R20 ;  /* 0x000c801418007388 */ /* 0x0007e20000000c00 */
[C---:B0-----:R-:W-:Y:S01]  /*29e0*/  IMAD R14, R0.reuse, c[0x0][0x198], RZ ;  /* 0x00006600000e7a24 */ /* 0x041fe200078e02ff */
[----:B------:R-:W-:-:S02]  /*29f0*/  IADD3 R13, R0, 0x3, RZ ;  /* 0x00000003000d7810 */ /* 0x000fc40007ffe0ff */
[----:B------:R-:W-:Y:S01]  /*2a00*/  BAR.SYNC.DEFER_BLOCKING 0x0 ;  /* 0x0000000000007b1d */ /* 0x000fe20000010000 */
[C---:B------:R-:W-:Y:S02]  /*2a10*/  IADD3 R15, R0.reuse, 0x4, RZ ;  /* 0x00000004000f7810 */ /* 0x040fe40007ffe0ff */
[----:B------:R-:W-:Y:S02]  /*2a20*/  IADD3 R12, R0, 0x5, RZ ;  /* 0x00000005000c7810 */ /* 0x000fe40007ffe0ff */
[C---:B-1----:R-:W-:Y:S02]  /*2a30*/  LEA R16, P3, R14.reuse, R3, 0x1 ;  /* 0x000000030e107211 */ /* 0x042fe400078608ff */
[----:B------:R-:W-:Y:S02]  /*2a40*/  ISETP.LT.AND P5, PT, R13, c[0x0][0x17c], !P0 ;  /* 0x00005f000d007a0c */ /* 0x000fe400047a1270 */
[----:B--2---:R-:W-:Y:S02]  /*2a50*/  LOP3.LUT R42, R129, 0x40, RZ, 0x3c, !PT ;  /* 0x00000040812a7812 */ /* 0x004fe400078e3cff */
[----:B------:R-:W-:-:S02]  /*2a60*/  LEA.HI.X.SX32 R17, R14, R2, 0x1, P3 ;  /* 0x000000020e117211 */ /* 0x000fc400018f0eff */
[----:B------:R-:W-:Y:S02]  /*2a70*/  IADD3 R14, R14, c[0x0][0x198], RZ ;  /* 0x000066000e0e7a10 */ /* 0x000fe40007ffe0ff */
[----:B------:R-:W-:Y:S02]  /*2a80*/  ISETP.LT.AND P4, PT, R15, c[0x0][0x17c], !P0 ;  /* 0x00005f000f007a0c */ /* 0x000fe40004781270 */
[----:B---3--:R-:W-:Y:S02]  /*2a90*/  IADD3 R21, R14, c[0x0][0x198], RZ ;  /* 0x000066000e157a10 */ /* 0x008fe40007ffe0ff */
[----:B------:R-:W-:Y:S02]  /*2aa0*/  ISETP.LT.AND P3, PT, R12, c[0x0][0x17c], !P0 ;  /* 0x00005f000c007a0c */ /* 0x000fe40004761270 */
[----:B------:R-:W-:Y:S02]  /*2ab0*/  IADD3 R22, R0, 0x6, RZ ;  /* 0x0000000600167810 */ /* 0x000fe40007ffe0ff */
[----:B------:R-:W-:Y:S01]  /*2ac0*/  IADD3 R23, R21, c[0x0][0x198], RZ ;  /* 0x0000660015177a10 */ /* 0x000fe20007ffe0ff */
[----:B------:R-:W0:Y:S03]  /*2ad0*/  LDS.128 R32, [R129] ;  /* 0x0000000081207984 */ /* 0x000e260000000c00 */
[----:B------:R-:W-:Y:S01]  /*2ae0*/  IADD3 R27, R23, c[0x0][0x198], RZ ;  /* 0x00006600171b7a10 */ /* 0x000fe20007ffe0ff */
[----:B------:R-:W1:Y:S04]  /*2af0*/  LDS.128 R4, [R31] ;  /* 0x000000001f047984 */ /* 0x000e680000000c00 */
[----:B------:R-:W2:Y:S04]  /*2b00*/  LDS.128 R8, [R42] ;  /* 0x000000002a087984 */ /* 0x000ea80000000c00 */
[----:B0-----:R0:W-:Y:S01]  /*2b10*/  @P6 STG.E.U16 [R16.64], R32 ;  /* 0x0000002010006986 */ /* 0x0011e2000c101504 */
[----:B------:R-:W-:-:S04]  /*2b20*/  LEA R18, P6, R14, R3, 0x1 ;  /* 0x000000030e127211 */ /* 0x000fc800078c08ff */
[-C--:B------:R-:W-:Y:S02]  /*2b30*/  LEA.HI.X.SX32 R19, R14, R2.reuse, 0x1, P6 ;  /* 0x000000020e137211 */ /* 0x080fe400030f0eff */
[C---:B------:R-:W-:Y:S01]  /*2b40*/  LEA R20, P6, R21.reuse, R3, 0x1 ;  /* 0x0000000315147211 */ /* 0x040fe200078c08ff */
[----:B------:R-:W3:Y:S03]  /*2b50*/  LDS.128 R12, [R44] ;  /* 0x000000002c0c7984 */ /* 0x000ee60000000c00 */
[----:B------:R-:W-:Y:S02]  /*2b60*/  LEA.HI.X.SX32 R21, R21, R2, 0x1, P6 ;  /* 0x0000000215157211 */ /* 0x000fe400030f0eff */
[----:B0-----:R-:W-:Y:S02]  /*2b70*/  PRMT R17, R32, 0x7632, R17 ;  /* 0x0000763220117816 */ /* 0x001fe40000000011 */
[----:B------:R-:W-:-:S03]  /*2b80*/  IADD3 R16, R0, 0x7, RZ ;  /* 0x0000000700107810 */ /* 0x000fc60007ffe0ff */
[----:B------:R-:W-:Y:S01]  /*2b90*/  @P2 STG.E.U16 [R18.64], R17 ;  /* 0x0000001112002986 */ /* 0x000fe2000c101504 */
[----:B------:R-:W-:Y:S02]  /*2ba0*/  ISETP.LT.AND P2, PT, R22, c[0x0][0x17c], !P0 ;  /* 0x00005f0016007a0c */ /* 0x000fe40004741270 */
[CC--:B------:R-:W-:Y:S01]  /*2bb0*/  LEA R22, P6, R23.reuse, R3.reuse, 0x1 ;  /* 0x0000000317167211 */ /* 0x0c0fe200078c08ff */
[----:B-1----:R0:W-:Y:S01]  /*2bc0*/  @P1 STG.E.U16 [R20.64], R4 ;  /* 0x0000000414001986 */ /* 0x0021e2000c101504 */
[----:B------:R-:W-:Y:S02]  /*2bd0*/  ISETP.LT.AND P1, PT, R16, c[0x0][0x17c], !P0 ;  /* 0x00005f0010007a0c */ /* 0x000fe40004721270 */
[----:B------:R-:W-:Y:S01]  /*2be0*/  LEA.HI.X.SX32 R23, R23, R2, 0x1, P6 ;  /* 0x0000000217177211 */ /* 0x000fe200030f0eff */
[----:B------:R-:W1:Y:S01]  /*2bf0*/  LDS.128 R16, [R129+0x1000] ;  /* 0x0010000081107984 */ /* 0x000e620000000c00 */
[----:B------:R-:W-:-:S04]  /*2c00*/  LEA R24, P6, R27, R3, 0x1 ;  /* 0x000000031b187211 */ /* 0x000fc800078c08ff */
[C---:B------:R-:W-:Y:S02]  /*2c10*/  LEA.HI.X.SX32 R25, R27.reuse, R2, 0x1, P6 ;  /* 0x000000021b197211 */ /* 0x040fe400030f0eff */
[----:B------:R-:W-:Y:S02]  /*2c20*/  IADD3 R27, R27, c[0x0][0x198], RZ ;  /* 0x000066001b1b7a10 */ /* 0x000fe40007ffe0ff */
[----:B0-----:R-:W-:Y:S02]  /*2c30*/  PRMT R21, R4, 0x7632, R21 ;  /* 0x0000763204157816 */ /* 0x001fe40000000015 */
[----:B------:R-:W-:Y:S02]  /*2c40*/  IADD3 R29, R27, c[0x0][0x198], RZ ;  /* 0x000066001b1d7a10 */ /* 0x000fe40007ffe0ff */
[----:B------:R-:W-:Y:S01]  /*2c50*/  IADD3 R4, R0, 0x9, RZ ;  /* 0x0000000900047810 */ /* 0x000fe20007ffe0ff */
[----:B------:R-:W-:Y:S01]  /*2c60*/  @P5 STG.E.U16 [R22.64], R21 ;  /* 0x0000001516005986 */ /* 0x000fe2000c101504 */
[----:B------:R-:W-:-:S02]  /*2c70*/  ISETP.LT.AND P5, PT, R26, c[0x0][0x17c], !P0 ;  /* 0x00005f001a007a0c */ /* 0x000fc400047a1270 */
[-C--:B------:R-:W-:Y:S01]  /*2c80*/  LEA R26, P6, R27, R3.reuse, 0x1 ;  /* 0x000000031b1a7211 */ /* 0x080fe200078c08ff */
[----:B------:R-:W0:Y:S01]  /*2c90*/  LDS.128 R20, [R31+0x1000] ;  /* 0x001000001f147984 */ /* 0x000e220000000c00 */
[----:B------:R-:W-:Y:S02]  /*2ca0*/  IADD3 R30, R29, c[0x0][0x198], RZ ;  /* 0x000066001d1e7a10 */ /* 0x000fe40007ffe0ff */
[-C--:B------:R-:W-:Y:S01]  /*2cb0*/  LEA.HI.X.SX32 R27, R27, R2.reuse, 0x1, P6 ;  /* 0x000000021b1b7211 */ /* 0x080fe200030f0eff */
[----:B--2---:R2:W-:Y:S01]  /*2cc0*/  @P4 STG.E.U16 [R24.64], R8 ;  /* 0x0000000818004986 */ /* 0x0045e2000c101504 */
[C---:B------:R-:W-:Y:S02]  /*2cd0*/  LEA R28, P6, R29.reuse, R3, 0x1 ;  /* 0x000000031d1c7211 */ /* 0x040fe400078c08ff */
[----:B------:R-:W-:Y:S02]  /*2ce0*/  ISETP.LT.AND P4, PT, R4, c[0x0][0x17c], !P0 ;  /* 0x00005f0004007a0c */ /* 0x000fe40004781270 */
[----:B------:R-:W-:-:S02]  /*2cf0*/  LEA.HI.X.SX32 R29, R29, R2, 0x1, P6 ;  /* 0x000000021d1d7211 */ /* 0x000fc400030f0eff */
[----:B------:R-:W-:Y:S02]  /*2d00*/  LEA R36, P6, R30, R3, 0x1 ;  /* 0x000000031e247211 */ /* 0x000fe400078c08ff */
[----:B------:R-:W-:Y:S02]  /*2d10*/  IADD3 R4, R0, 0xa, RZ ;  /* 0x0000000a00047810 */ /* 0x000fe40007ffe0ff */
[----:B------:R-:W-:Y:S02]  /*2d20*/  LEA.HI.X.SX32 R37, R30, R2, 0x1, P6 ;  /* 0x000000021e257211 */ /* 0x000fe400030f0eff */
[----:B--2---:R-:W-:Y:S02]  /*2d30*/  PRMT R25, R8, 0x7632, R25 ;  /* 0x0000763208197816 */ /* 0x004fe40000000019 */
[----:B------:R-:W-:Y:S02]  /*2d40*/  IADD3 R8, R30, c[0x0][0x198], RZ ;  /* 0x000066001e087a10 */ /* 0x000fe40007ffe0ff */
[----:B---3--:R-:W-:Y:S01]  /*2d50*/  PRMT R32, R12, 0x7632, R32 ;  /* 0x000076320c207816 */ /* 0x008fe20000000020 */
[----:B------:R-:W-:Y:S01]  /*2d60*/  @P3 STG.E.U16 [R26.64], R25 ;  /* 0x000000191a003986 */ /* 0x000fe2000c101504 */
[----:B------:R-:W-:-:S02]  /*2d70*/  ISETP.LT.AND P3, PT, R4, c[0x0][0x17c], !P0 ;  /* 0x00005f0004007a0c */ /* 0x000fc40004761270 */
[----:B------:R-:W-:Y:S01]  /*2d80*/  LEA R38, P6, R8, R3, 0x1 ;  /* 0x0000000308267211 */ /* 0x000fe200078c08ff */
[----:B------:R-:W2:Y:S01]  /*2d90*/  LDS.128 R24, [R42+0x1000] ;  /* 0x001000002a187984 */ /* 0x000ea20000000c00 */
[----:B------:R-:W-:Y:S02]  /*2da0*/  IADD3 R4, R0, 0xb, RZ ;  /* 0x0000000b00047810 */ /* 0x000fe40007ffe0ff */
[----:B------:R-:W-:Y:S01]  /*2db0*/  LEA.HI.X.SX32 R39, R8, R2, 0x1, P6 ;  /* 0x0000000208277211 */ /* 0x000fe200030f0eff */
[----:B------:R3:W-:Y:S01]  /*2dc0*/  @P2 STG.E.U16 [R28.64], R12 ;  /* 0x0000000c1c002986 */ /* 0x0007e2000c101504 */
[----:B------:R-:W-:Y:S02]  /*2dd0*/  ISETP.LT.AND P2, PT, R4, c[0x0][0x17c], !P0 ;  /* 0x00005f0004007a0c */ /* 0x000fe40004741270 */
[----:B------:R-:W-:Y:S01]  /*2de0*/  IADD3 R8, R8, c[0x0][0x198], RZ ;  /* 0x0000660008087a10 */ /* 0x000fe20007ffe0ff */
[----:B------:R-:W4:Y:S01]  /*2df0*/  LDS.128 R28, [R44+0x1000] ;  /* 0x001000002c1c7984 */ /* 0x000f220000000c00 */
[----:B------:R-:W-:-:S02]  /*2e00*/  IADD3 R4, R0, 0xc, RZ ;  /* 0x0000000c00047810 */ /* 0x000fc40007ffe0ff */
[-C--:B------:R-:W-:Y:S01]  /*2e10*/  LEA R40, P6, R8, R3.reuse, 0x1 ;  /* 0x0000000308287211 */ /* 0x080fe200078c08ff */
[----:B------:R5:W-:Y:S01]  /*2e20*/  @P1 STG.E.U16 [R36.64], R32 ;  /* 0x0000002024001986 */ /* 0x000be2000c101504 */
[----:B------:R-:W-:Y:S02]  /*2e30*/  ISETP.LT.AND P1, PT, R4, c[0x0][0x17c], !P0 ;  /* 0x00005f0004007a0c */ /* 0x000fe40004721270 */
[----:B------:R-:W-:Y:S01]  /*2e40*/  IADD3 R4, R0, 0xd, RZ ;  /* 0x0000000d00047810 */ /* 0x000fe20007ffe0ff */
[----:B-1----:R1:W-:Y:S01]  /*2e50*/  @P5 STG.E.U16 [R38.64], R16 ;  /* 0x0000001026005986 */ /* 0x0023e2000c101504 */
[C---:B---3--:R-:W-:Y:S02]  /*2e60*/  IADD3 R12, R8.reuse, c[0x0][0x198], RZ ;  /* 0x00006600080c7a10 */ /* 0x048fe40007ffe0ff */
[----:B------:R-:W-:Y:S02]  /*2e70*/  LEA.HI.X.SX32 R41, R8, R2, 0x1, P6 ;  /* 0x0000000208297211 */ /* 0x000fe400030f0eff */
[----:B------:R-:W-:-:S02]  /*2e80*/  LEA R42, P6, R12, R3, 0x1 ;  /* 0x000000030c2a7211 */ /* 0x000fc400078c08ff */
[----:B------:R-:W-:Y:S02]  /*2e90*/  ISETP.LT.AND P5, PT, R4, c[0x0][0x17c], !P0 ;  /* 0x00005f0004007a0c */ /* 0x000fe400047a1270 */
[----:B-----5:R-:W-:Y:S02]  /*2ea0*/  PRMT R32, R16, 0x7632, R32 ;  /* 0x0000763210207816 */ /* 0x020fe40000000020 */
[----:B------:R-:W-:Y:S02]  /*2eb0*/  IADD3 R8, R12, c[0x0][0x198], RZ ;  /* 0x000066000c087a10 */ /* 0x000fe40007ffe0ff */
[----:B------:R-:W-:Y:S01]  /*2ec0*/  IADD3 R4, R0, 0xe, RZ ;  /* 0x0000000e00047810 */ /* 0x000fe20007ffe0ff */
[----:B------:R3:W-:Y:S01]  /*2ed0*/  @P4 STG.E.U16 [R40.64], R32 ;  /* 0x0000002028004986 */ /* 0x0007e2000c101504 */
[----:B------:R-:W-:Y:S02]  /*2ee0*/  LEA.HI.X.SX32 R43, R12, R2, 0x1, P6 ;  /* 0x000000020c2b7211 */ /* 0x000fe400030f0eff */
[----:B------:R-:W-:-:S02]  /*2ef0*/  LEA R36, P6, R8, R3, 0x1 ;  /* 0x0000000308247211 */ /* 0x000fc400078c08ff */
[----:B------:R-:W-:Y:S01]  /*2f00*/  ISETP.LT.AND P4, PT, R4, c[0x0][0x17c], !P0 ;  /* 0x00005f0004007a0c */ /* 0x000fe20004781270 */
[----:B0-----:R0:W-:Y:S01]  /*2f10*/  @P3 STG.E.U16 [R42.64], R20 ;  /* 0x000000142a003986 */ /* 0x0011e2000c101504 */
[----:B------:R-:W-:Y:S02]  /*2f20*/  IADD3 R12, R8, c[0x0][0x198], RZ ;  /* 0x00006600080c7a10 */ /* 0x000fe40007ffe0ff */
[----:B------:R-:W-:Y:S02]  /*2f30*/  IADD3 R4, R0, 0xf, RZ ;  /* 0x0000000f00047810 */ /* 0x000fe40007ffe0ff */
[----:B------:R-:W-:Y:S02]  /*2f40*/  LEA.HI.X.SX32 R37, R8, R2, 0x1, P6 ;  /* 0x0000000208257211 */ /* 0x000fe400030f0eff */
[----:B-1----:R-:W-:Y:S02]  /*2f50*/  PRMT R16, R20, 0x7632, R16 ;  /* 0x0000763214107816 */ /* 0x002fe40000000010 */
[----:B------:R-:W-:-:S02]  /*2f60*/  LEA R38, P6, R12, R3, 0x1 ;  /* 0x000000030c267211 */ /* 0x000fc400078c08ff */
[----:B------:R-:W-:Y:S01]  /*2f70*/  ISETP.LT.AND P3, PT, R4, c[0x0][0x17c], !P0 ;  /* 0x00005f0004007a0c */ /* 0x000fe20004761270 */
[----:B------:R1:W-:Y:S01]  /*2f80*/  @P2 STG.E.U16 [R36.64], R16 ;  /* 0x0000001024002986 */ /* 0x0003e2000c101504 */
[----:B------:R-:W-:Y:S02]  /*2f90*/  IADD3 R8, R12, c[0x0][0x198], RZ ;  /* 0x000066000c087a10 */ /* 0x000fe40007ffe0ff */
[----:B------:R-:W-:Y:S02]  /*2fa0*/  IADD3 R4, R0, 0x10, RZ ;  /* 0x0000001000047810 */ /* 0x000fe40007ffe0ff */
[----:B------:R-:W-:Y:S02]  /*2fb0*/  LEA.HI.X.SX32 R39, R12, R2, 0x1, P6 ;  /* 0x000000020c277211 */ /* 0x000fe400030f0eff */
[----:B---3--:R-:W-:Y:S02]  /*2fc0*/  LEA R40, P6, R8, R3, 0x1 ;  /* 0x0000000308287211 */ /* 0x008fe400078c08ff */
[----:B------:R-:W-:Y:S01]  /*2fd0*/  ISETP.LT.AND P2, PT, R4, c[0x0][0x17c], !P0 ;  /* 0x00005f0004007a0c */ /* 0x000fe20004741270 */
[----:B--2---:R2:W-:Y:S01]  /*2fe0*/  @P1 STG.E.U16 [R38.64], R24 ;  /* 0x0000001826001986 */ /* 0x0045e2000c101504 */
[----:B------:R-:W-:-:S02]  /*2ff0*/  IADD3 R12, R8, c[0x0][0x198], RZ ;  /* 0x00006600080c7a10 */ /* 0x000fc40007ffe0ff */
[----:B------:R-:W-:Y:S02]  /*3000*/  IADD3 R4, R0, 0x11, RZ ;  /* 0x0000001100047810 */ /* 0x000fe40007ffe0ff */
[----:B------:R-:W-:Y:S02]  /*3010*/  LEA.HI.X.SX32 R41, R8, R2, 0x1, P6 ;  /* 0x0000000208297211 */ /* 0x000fe400030f0eff */
[----:B0-----:R-:W-:Y:S02]  /*3020*/  LEA R42, P6, R12, R3, 0x1 ;  /* 0x000000030c2a7211 */ /* 0x001fe400078c08ff */
[----:B------:R-:W-:Y:S02]  /*3030*/  PRMT R20, R24, 0x7632, R20 ;  /* 0x0000763218147816 */ /* 0x000fe40000000014 */
[----:B------:R-:W-:Y:S02]  /*3040*/  ISETP.LT.AND P1, PT, R4, c[0x0][0x17c], !P0 ;  /* 0x00005f0004007a0c */ /* 0x000fe40004721270 */
[----:B------:R-:W-:Y:S01]  /*3050*/  IADD3 R8, R12, c[0x0][0x198], RZ ;  /* 0x000066000c087a10 */ /* 0x000fe20007ffe0ff */
[----:B------:R0:W-:Y:S01]  /*3060*/  @P5 STG.E.U16 [R40.64], R20 ;  /* 0x0000001428005986 */ /* 0x0001e2000c101504 */
[----:B------:R-:W-:-:S02]  /*3070*/  IADD3 R4, R0, 0x12, RZ ;  /* 0x0000001200047810 */ /* 0x000fc40007ffe0ff */
[-C--:B------:R-:W-:Y:S02]  /*3080*/  LEA.HI.X.SX32 R43, R12, R2.reuse, 0x1, P6 ;  /* 0x000000020c2b7211 */ /* 0x080fe400030f0eff */
[----:B-1----:R-:W-:Y:S02]  /*3090*/  LEA R36, P6, R8, R3, 0x1 ;  /* 0x0000000308247211 */ /* 0x002fe400078c08ff */
[----:B------:R-:W-:Y:S01]  /*30a0*/  ISETP.LT.AND P5, PT, R4, c[0x0][0x17c], !P0 ;  /* 0x00005f0004007a0c */ /* 0x000fe200047a1270 */
[----:B----4-:R1:W-:Y:S01]  /*30b0*/  @P4 STG.E.U16 [R42.64], R28 ;  /* 0x0000001c2a004986 */ /* 0x0103e2000c101504 */
[----:B------:R-:W-:Y:S02]  /*30c0*/  IADD3 R12, R8, c[0x0][0x198], RZ ;  /* 0x00006600080c7a10 */ /* 0x000fe40007ffe0ff */
[----:B------:R-:W-:Y:S02]  /*30d0*/  IADD3 R4, R0, 0x13, RZ ;  /* 0x0000001300047810 */ /* 0x000fe40007ffe0ff */
[----:B------:R-:W-:-:S02]  /*30e0*/  LEA.HI.X.SX32 R37, R8, R2, 0x1, P6 ;  /* 0x0000000208257211 */ /* 0x000fc400030f0eff */
[----:B------:R-:W-:Y:S02]  /*30f0*/  PRMT R16, R28, 0x7632, R16 ;  /* 0x000076321c107816 */ /* 0x000fe40000000010 */
[----:B--2---:R-:W-:Y:S02]  /*3100*/  LEA R38, P6, R12, R3, 0x1 ;  /* 0x000000030c267211 */ /* 0x004fe400078c08ff */
[----:B------:R-:W-:Y:S01]  /*3110*/  ISETP.LT.AND P4, PT, R4, c[0x0][0x17c], !P0 ;  /* 0x00005f0004007a0c */ /* 0x000fe20004781270 */
[----:B------:R2:W-:Y:S01]  /*3120*/  @P3 STG.E.U16 [R36.64], R16 ;  /* 0x0000001024003986 */ /* 0x0005e2000c101504 */
[----:B------:R-:W-:Y:S02]  /*3130*/  IADD3 R8, R12, c[0x0][0x198], RZ ;  /* 0x000066000c087a10 */ /* 0x000fe40007ffe0ff */
[----:B------:R-:W-:Y:S02]  /*3140*/  IADD3 R4, R0, 0x14, RZ ;  /* 0x0000001400047810 */ /* 0x000fe40007ffe0ff */
[----:B------:R-:W-:-:S02]  /*3150*/  LEA.HI.X.SX32 R39, R12, R2, 0x1, P6 ;  /* 0x000000020c277211 */ /* 0x000fc400030f0eff */
[-C--:B0-----:R-:W-:Y:S02]  /*3160*/  LEA R40, P6, R8, R3.reuse, 0x1 ;  /* 0x0000000308287211 */ /* 0x081fe400078c08ff */
[----:B------:R-:W-:Y:S01]  /*3170*/  ISETP.LT.AND P3, PT, R4, c[0x0][0x17c], !P0 ;  /* 0x00005f0004007a0c */ /* 0x000fe20004761270 */
[----:B------:R0:W-:Y:S01]  /*3180*/  @P2 STG.E.U16 [R38.64], R33 ;  /* 0x0000002126002986 */ /* 0x0001e2000c101504 */
[----:B------:R-:W-:Y:S02]  /*3190*/  IADD3 R12, R8, c[0x0][0x198], RZ ;  /* 0x00006600080c7a10 */ /* 0x000fe40007ffe0ff */
[----:B------:R-:W-:Y:S02]  /*31a0*/  IADD3 R4, R0, 0x15, RZ ;  /* 0x0000001500047810 */ /* 0x000fe40007ffe0ff */
[----:B------:R-:W-:Y:S02]  /*31b0*/  LEA.HI.X.SX32 R41, R8, R2, 0x1, P6 ;  /* 0x0000000208297211 */ /* 0x000fe400030f0eff */
[----:B-1----:R-:W-:-:S02]  /*31c0*/  LEA R42, P6, R12, R3, 0x1 ;  /* 0x000000030c2a7211 */ /* 0x002fc400078c08ff */
[----:B------:R-:W-:Y:S02]  /*31d0*/  PRMT R20, R33, 0x7632, R20 ;  /* 0x0000763221147816 */ /* 0x000fe40000000014 */
[----:B------:R-:W-:Y:S02]  /*31e0*/  ISETP.LT.AND P2, PT, R4, c[0x0][0x17c], !P0 ;  /* 0x00005f0004007a0c */ /* 0x000fe40004741270 */
[----:B------:R-:W-:Y:S01]  /*31f0*/  IADD3 R8, R12, c[0x0][0x198], RZ ;  /* 0x000066000c087a10 */ /* 0x000fe20007ffe0ff */
[----:B------:R-:W-:Y:S01]  /*3200*/  @P1 STG.E.U16 [R40.64], R20 ;  /* 0x0000001428001986 */ /* 0x000fe2000c101504 */
[----:B------:R-:W-:Y:S02]  /*3210*/  IADD3 R4, R0, 0x16, RZ ;  /* 0x0000001600047810 */ /* 0x000fe40007ffe0ff */
[----:B------:R-:W-:Y:S02]  /*3220*/  LEA.HI.X.SX32 R43, R12, R2, 0x1, P6 ;  /* 0x000000020c2b7211 */ /* 0x000fe400030f0eff */
[----:B--2---:R-:W-:-:S02]  /*3230*/  LEA R36, P6, R8, R3, 0x1 ;  /* 0x0000000308247211 */ /* 0x004fc400078c08ff */
[----:B------:R-:W-:Y:S01]  /*3240*/  ISETP.LT.AND P1, PT, R4, c[0x0][0x17c], !P0 ;  /* 0x00005f0004007a0c */ /* 0x000fe20004721270 */
[----:B------:R1:W-:Y:S01]  /*3250*/  @P5 STG.E.U16 [R42.64], R5 ;  /* 0x000000052a005986 */ /* 0x0003e2000c101504 */
[----:B------:R-:W-:Y:S02]  /*3260*/  IADD3 R12, R8, c[0x0][0x198], RZ ;  /* 0x00006600080c7a10 */ /* 0x000fe40007ffe0ff */
[----:B------:R-:W-:Y:S02]  /*3270*/  IADD3 R4, R0, 0x17, RZ ;  /* 0x0000001700047810 */ /* 0x000fe40007ffe0ff */
[----:B------:R-:W-:Y:S02]  /*3280*/  LEA.HI.X.SX32 R37, R8, R2, 0x1, P6 ;  /* 0x0000000208257211 */ /* 0x000fe400030f0eff */
[----:B------:R-:W-:Y:S02]  /*3290*/  PRMT R16, R5, 0x7632, R16 ;  /* 0x0000763205107816 */ /* 0x000fe40000000010 */
[----:B------:R-:W-:-:S02]  /*32a0*/  LEA R32, P6, R12, R3, 0x1 ;  /* 0x000000030c207211 */ /* 0x000fc400078c08ff */
[----:B------:R-:W-:Y:S01]  /*32b0*/  ISETP.LT.AND P5, PT, R4, c[0x0][0x17c], !P0 ;  /* 0x00005f0004007a0c */ /* 0x000fe200047a1270 */
[----:B------:R2:W-:Y:S01]  /*32c0*/  @P4 STG.E.U16 [R36.64], R16 ;  /* 0x0000001024004986 */ /* 0x0005e2000c101504 */
[----:B------:R-:W-:Y:S02]  /*32d0*/  IADD3 R4, R0, 0x18, RZ ;  /* 0x0000001800047810 */ /* 0x000fe40007ffe0ff */
[C---:B------:R-:W-:Y:S02]  /*32e0*/  IADD3 R8, R12.reuse, c[0x0][0x198], RZ ;  /* 0x000066000c087a10 */ /* 0x040fe40007ffe0ff */
[----:B0-----:R-:W-:Y:S02]  /*32f0*/  LEA.HI.X.SX32 R33, R12, R2, 0x1, P6 ;  /* 0x000000020c217211 */ /* 0x001fe400030f0eff */
[----:B------:R-:W-:Y:S02]  /*3300*/  ISETP.LT.AND P4, PT, R4, c[0x0][0x17c], !P0 ;  /* 0x00005f0004007a0c */ /* 0x000fe40004781270 */
[----:B-1----:R-:W-:Y:S01]  /*3310*/  IADD3 R5, R0, 0x19, RZ ;  /* 0x0000001900057810 */ /* 0x002fe20007ffe0ff */
[----:B------:R0:W-:Y:S01]  /*3320*/  @P3 STG.E.U16 [R32.64], R9 ;  /* 0x0000000920003986 */ /* 0x0001e2000c101504 */
[----:B------:R-:W-:-:S02]  /*3330*/  LEA R4, P6, R8, R3, 0x1 ;  /* 0x0000000308047211 */ /* 0x000fc400078c08ff */
[C---:B------:R-:W-:Y:S02]  /*3340*/  IADD3 R12, R8.reuse, c[0x0][0x198], RZ ;  /* 0x00006600080c7a10 */ /* 0x040fe40007ffe0ff */
[----:B------:R-:W-:Y:S02]  /*3350*/  ISETP.LT.AND P3, PT, R5, c[0x0][0x17c], !P0 ;  /* 0x00005f0005007a0c */ /* 0x000fe40004761270 */
[----:B------:R-:W-:Y:S02]  /*3360*/  LEA.HI.X.SX32 R5, R8, R2, 0x1, P6 ;  /* 0x0000000208057211 */ /* 0x000fe400030f0eff */
[----:B------:R-:W-:Y:S02]  /*3370*/  PRMT R20, R9, 0x7632, R20 ;  /* 0x0000763209147816 */ /* 0x000fe40000000014 */
[----:B------:R-:W-:Y:S02]  /*3380*/  LEA R38, P6, R12, R3, 0x1 ;  /* 0x000000030c267211 */ /* 0x000fe400078c08ff */
[----:B------:R-:W-:Y:S01]  /*3390*/  IADD3 R8, R0, 0x1a, RZ ;  /* 0x0000001a00087810 */ /* 0x000fe20007ffe0ff */
[----:B------:R1:W-:Y:S01]  /*33a0*/  @P2 STG.E.U16 [R4.64], R20 ;  /* 0x0000001404002986 */ /* 0x0003e2000c101504 */
[----:B--2---:R-:W-:-:S02]  /*33b0*/  IADD3 R16, R12, c[0x0][0x198], RZ ;  /* 0x000066000c107a10 */ /* 0x004fc40007ffe0ff */
[-C--:B------:R-:W-:Y:S02]  /*33c0*/  LEA.HI.X.SX32 R39, R12, R2.reuse, 0x1, P6 ;  /* 0x000000020c277211 */ /* 0x080fe400030f0eff */
[----:B------:R-:W-:Y:S02]  /*33d0*/  ISETP.LT.AND P2, PT, R8, c[0x0][0x17c], !P0 ;  /* 0x00005f0008007a0c */ /* 0x000fe40004741270 */
[----:B------:R-:W-:Y:S01]  /*33e0*/  LEA R36, P6, R16, R3, 0x1 ;  /* 0x0000000310247211 */ /* 0x000fe200078c08ff */
[----:B------:R2:W-:Y:S01]  /*33f0*/  @P1 STG.E.U16 [R38.64], R13 ;  /* 0x0000000d26001986 */ /* 0x0005e2000c101504 */
[----:B------:R-:W-:Y:S02]  /*3400*/  IADD3 R8, R0, 0x1b, RZ ;  /* 0x0000001b00087810 */ /* 0x000fe40007ffe0ff */
[C---:B0-----:R-:W-:Y:S02]  /*3410*/  IADD3 R9, R16.reuse, c[0x0][0x198], RZ ;  /* 0x0000660010097a10 */ /* 0x041fe40007ffe0ff */
[----:B------:R-:W-:-:S02]  /*3420*/  LEA.HI.X.SX32 R37, R16, R2, 0x1, P6 ;  /* 0x0000000210257211 */ /* 0x000fc400030f0eff */
[----:B------:R-:W-:Y:S02]  /*3430*/  ISETP.LT.AND P1, PT, R8, c[0x0][0x17c], !P0 ;  /* 0x00005f0008007a0c */ /* 0x000fe40004721270 */
[----:B------:R-:W-:Y:S02]  /*3440*/  LEA R8, P6, R9, R3, 0x1 ;  /* 0x0000000309087211 */ /* 0x000fe400078c08ff */
[----:B------:R-:W-:Y:S02]  /*3450*/  PRMT R24, R13, 0x7632, R24 ;  /* 0x000076320d187816 */ /* 0x000fe40000000018 */
[C---:B------:R-:W-:Y:S02]  /*3460*/  IADD3 R16, R9.reuse, c[0x0][0x198], RZ ;  /* 0x0000660009107a10 */ /* 0x040fe40007ffe0ff */
[----:B------:R-:W-:Y:S01]  /*3470*/  LEA.HI.X.SX32 R9, R9, R2, 0x1, P6 ;  /* 0x0000000209097211 */ /* 0x000fe200030f0eff */
[----:B------:R0:W-:Y:S01]  /*3480*/  @P5 STG.E.U16 [R36.64], R24 ;  /* 0x0000001824005986 */ /* 0x0001e2000c101504 */
[----:B-1----:R-:W-:-:S02]  /*3490*/  IADD3 R5, R0, 0x1d, RZ ;  /* 0x0000001d00057810 */ /* 0x002fc40007ffe0ff */
[----:B------:R-:W-:Y:S01]  /*34a0*/  IADD3 R12, R0, 0x1c, RZ ;  /* 0x0000001c000c7810 */ /* 0x000fe20007ffe0ff */
[----:B------:R1:W-:Y:S01]  /*34b0*/  @P4 STG.E.U16 [R8.64], R17 ;  /* 0x0000001108004986 */ /* 0x0003e2000c101504 */
[C---:B------:R-:W-:Y:S02]  /*34c0*/  LEA R4, P6, R16.reuse, R3, 0x1 ;  /* 0x0000000310047211 */ /* 0x040fe400078c08ff */
[----:B--2---:R-:W-:Y:S02]  /*34d0*/  IADD3 R13, R16, c[0x0][0x198], RZ ;  /* 0x00006600100d7a10 */ /* 0x004fe40007ffe0ff */
[----:B------:R-:W-:Y:S02]  /*34e0*/  ISETP.LT.AND P4, PT, R5, c[0x0][0x17c], !P0 ;  /* 0x00005f0005007a0c */ /* 0x000fe40004781270 */
[----:B------:R-:W-:Y:S02]  /*34f0*/  ISETP.LT.AND P5, PT, R12, c[0x0][0x17c], !P0 ;  /* 0x00005f000c007a0c */ /* 0x000fe400047a1270 */
[----:B------:R-:W-:-:S02]  /*3500*/  LEA.HI.X.SX32 R5, R16, R2, 0x1, P6 ;  /* 0x0000000210057211 */ /* 0x000fc400030f0eff */
[CC--:B------:R-:W-:Y:S02]  /*3510*/  LEA R12, P6, R13.reuse, R3.reuse, 0x1 ;  /* 0x000000030d0c7211 */ /* 0x0c0fe400078c08ff */
[----:B------:R-:W-:Y:S02]  /*3520*/  IADD3 R20, R13, c[0x0][0x198], RZ ;  /* 0x000066000d147a10 */ /* 0x000fe40007ffe0ff */
[----:B0-----:R-:W-:Y:S02]  /*3530*/  PRMT R24, R17, 0x7632, R24 ;  /* 0x0000763211187816 */ /* 0x001fe40000000018 */
[----:B------:R-:W-:Y:S02]  /*3540*/  LEA.HI.X.SX32 R13, R13, R2, 0x1, P6 ;  /* 0x000000020d0d7211 */ /* 0x000fe400030f0eff */
[----:B------:R-:W-:Y:S01]  /*3550*/  LEA R32, P6, R20, R3, 0x1 ;  /* 0x0000000314207211 */ /* 0x000fe200078c08ff */
[----:B------:R0:W-:Y:S01]  /*3560*/  @P3 STG.E.U16 [R4.64], R24 ;  /* 0x0000001804003986 */ /* 0x0001e2000c101504 */
[----:B-1----:R-:W-:-:S02]  /*3570*/  IADD3 R8, R0, 0x1f, RZ ;  /* 0x0000001f00087810 */ /* 0x002fc40007ffe0ff */
[C---:B------:R-:W-:Y:S01]  /*3580*/  IADD3 R9, R20.reuse, c[0x0][0x198], RZ ;  /* 0x0000660014097a10 */ /* 0x040fe20007ffe0ff */
[----:B------:R1:W-:Y:S01]  /*3590*/  @P2 STG.E.U16 [R12.64], R21 ;  /* 0x000000150c002986 */ /* 0x0003e2000c101504 */
[----:B------:R-:W-:Y:S02]  /*35a0*/  LEA.HI.X.SX32 R33, R20, R2, 0x1, P6 ;  /* 0x0000000214217211 */ /* 0x000fe400030f0eff */
[----:B------:R-:W-:Y:S02]  /*35b0*/  ISETP.LT.AND P2, PT, R8, c[0x0][0x17c], !P0 ;  /* 0x00005f0008007a0c */ /* 0x000fe40004741270 */
[----:B------:R-:W-:Y:S02]  /*35c0*/  LEA R8, P6, R9, R3, 0x1 ;  /* 0x0000000309087211 */ /* 0x000fe400078c08ff */
[----:B------:R-:W-:Y:S02]  /*35d0*/  IADD3 R16, R0, 0x1e, RZ ;  /* 0x0000001e00107810 */ /* 0x000fe40007ffe0ff */
[----:B------:R-:W-:-:S02]  /*35e0*/  PRMT R20, R21, 0x7632, R20 ;  /* 0x0000763215147816 */ /* 0x000fc40000000014 */
[C---:B------:R-:W-:Y:S02]  /*35f0*/  IADD3 R17, R9.reuse, c[0x0][0x198], RZ ;  /* 0x0000660009117a10 */ /* 0x040fe40007ffe0ff */
[----:B------:R-:W-:Y:S01]  /*3600*/  LEA.HI.X.SX32 R9, R9, R2, 0x1, P6 ;  /* 0x0000000209097211 */ /* 0x000fe200030f0eff */
[----:B------:R-:W-:Y:S01]  /*3610*/  @P1 STG.E.U16 [R32.64], R20 ;  /* 0x0000001420001986 */ /* 0x000fe2000c101504 */
[----:B0-----:R-:W-:Y:S02]  /*3620*/  IADD3 R5, R0, 0x21, RZ ;  /* 0x0000002100057810 */ /* 0x001fe40007ffe0ff */
[----:B------:R-:W-:Y:S01]  /*3630*/  ISETP.LT.AND P3, PT, R16, c[0x0][0x17c], !P0 ;  /* 0x00005f0010007a0c */ /* 0x000fe20004761270 */
[----:B------:R0:W-:Y:S01]  /*3640*/  @P5 STG.E.U16 [R8.64], R25 ;  /* 0x0000001908005986 */ /* 0x0001e2000c101504 */
[----:B------:R-:W-:Y:S02]  /*3650*/  LEA R4, P6, R17, R3, 0x1 ;  /* 0x0000000311047211 */ /* 0x000fe400078c08ff */
[----:B------:R-:W-:-:S02]  /*3660*/  IADD3 R16, R0, 0x20, RZ ;  /* 0x0000002000107810 */ /* 0x000fc40007ffe0ff */
[----:B-1----:R-:W-:Y:S02]  /*3670*/  IADD3 R13, R17, c[0x0][0x198], RZ ;  /* 0x00006600110d7a10 */ /* 0x002fe40007ffe0ff */
[----:B------:R-:W-:Y:S02]  /*3680*/  ISETP.LT.AND P5, PT, R5, c[0x0][0x17c], !P0 ;  /* 0x00005f0005007a0c */ /* 0x000fe400047a1270 */
[----:B------:R-:W-:Y:S02]  /*3690*/  LEA.HI.X.SX32 R5, R17, R2, 0x1, P6 ;  /* 0x0000000211057211 */ /* 0x000fe400030f0eff */
[----:B------:R-:W-:Y:S02]  /*36a0*/  PRMT R21, R25, 0x7632, R21 ;  /* 0x0000763219157816 */ /* 0x000fe40000000015 */
[----:B------:R-:W-:Y:S02]  /*36b0*/  ISETP.LT.AND P1, PT, R16, c[0x0][0x17c], !P0 ;  /* 0x00005f0010007a0c */ /* 0x000fe40004721270 */
[----:B------:R-:W-:Y:S01]  /*36c0*/  LEA R12, P6, R13, R3, 0x1 ;  /* 0x000000030d0c7211 */ /* 0x000fe200078c08ff */
[----:B------:R1:W-:Y:S01]  /*36d0*/  @P4 STG.E.U16 [R4.64], R21 ;  /* 0x0000001504004986 */ /* 0x0003e2000c101504 */
[----:B------:R-:W-:-:S02]  /*36e0*/  IADD3 R16, R0, 0x22, RZ ;  /* 0x0000002200107810 */ /* 0x000fc40007ffe0ff */
[C---:B------:R-:W-:Y:S02]  /*36f0*/  IADD3 R17, R13.reuse, c[0x0][0x198], RZ ;  /* 0x000066000d117a10 */ /* 0x040fe40007ffe0ff */
[----:B------:R-:W-:Y:S02]  /*3700*/  LEA.HI.X.SX32 R13, R13, R2, 0x1, P6 ;  /* 0x000000020d0d7211 */ /* 0x000fe400030f0eff */
[----:B------:R-:W-:Y:S02]  /*3710*/  ISETP.LT.AND P4, PT, R16, c[0x0][0x17c], !P0 ;  /* 0x00005f0010007a0c */ /* 0x000fe40004781270 */
[C---:B------:R-:W-:Y:S01]  /*3720*/  LEA R16, P6, R17.reuse, R3, 0x1 ;  /* 0x0000000311107211 */ /* 0x040fe200078c08ff */
[----:B------:R2:W-:Y:S01]  /*3730*/  @P3 STG.E.U16 [R12.64], R29 ;  /* 0x0000001d0c003986 */ /* 0x0005e2000c101504 */
[----:B0-----:R-:W-:Y:S02]  /*3740*/  IADD3 R8, R0, 0x23, RZ ;  /* 0x0000002300087810 */ /* 0x001fe40007ffe0ff */
[----:B------:R-:W-:-:S02]  /*3750*/  IADD3 R9, R17, c[0x0][0x198], RZ ;  /* 0x0000660011097a10 */ /* 0x000fc40007ffe0ff */
[-C--:B------:R-:W-:Y:S02]  /*3760*/  LEA.HI.X.SX32 R17, R17, R2.reuse, 0x1, P6 ;  /* 0x0000000211117211 */ /* 0x080fe400030f0eff */
[----:B------:R-:W-:Y:S02]  /*3770*/  ISETP.LT.AND P3, PT, R8, c[0x0][0x17c], !P0 ;  /* 0x00005f0008007a0c */ /* 0x000fe40004761270 */
[----:B------:R-:W-:Y:S02]  /*3780*/  LEA R8, P6, R9, R3, 0x1 ;  /* 0x0000000309087211 */ /* 0x000fe400078c08ff */
[----:B------:R-:W-:Y:S02]  /*3790*/  PRMT R24, R29, 0x7632, R24 ;  /* 0x000076321d187816 */ /* 0x000fe40000000018 */
[C---:B-1----:R-:W-:Y:S02]  /*37a0*/  IADD3 R21, R9.reuse, c[0x0][0x198], RZ ;  /* 0x0000660009157a10 */ /* 0x042fe40007ffe0ff */
[----:B------:R-:W-:Y:S01]  /*37b0*/  LEA.HI.X.SX32 R9, R9, R2, 0x1, P6 ;  /* 0x0000000209097211 */ /* 0x000fe200030f0eff */
[----:B------:R0:W-:Y:S01]  /*37c0*/  @P2 STG.E.U16 [R16.64], R24 ;  /* 0x0000001810002986 */ /* 0x0001e2000c101504 */
[----:B------:R-:W-:-:S02]  /*37d0*/  IADD3 R5, R0, 0x25, RZ ;  /* 0x0000002500057810 */ /* 0x000fc40007ffe0ff */
[CC--:B------:R-:W-:Y:S01]  /*37e0*/  LEA R4, P6, R21.reuse, R3.reuse, 0x1 ;  /* 0x0000000315047211 */ /* 0x0c0fe200078c08ff */
[----:B------:R1:W-:Y:S01]  /*37f0*/  @P1 STG.E.U16 [R8.64], R34 ;  /* 0x0000002208001986 */ /* 0x0003e2000c101504 */
[----:B--2---:R-:W-:Y:S02]  /*3800*/  IADD3 R13, R21, c[0x0][0x198], RZ ;  /* 0x00006600150d7a10 */ /* 0x004fe40007ffe0ff */
[----:B------:R-:W-:Y:S02]  /*3810*/  ISETP.LT.AND P1, PT, R5, c[0x0][0x17c], !P0 ;  /* 0x00005f0005007a0c */ /* 0x000fe40004721270 */
[----:B------:R-:W-:Y:S02]  /*3820*/  LEA.HI.X.SX32 R5, R21, R2, 0x1, P6 ;  /* 0x0000000215057211 */ /* 0x000fe400030f0eff */
[----:B------:R-:W-:Y:S02]  /*3830*/  PRMT R21, R34, 0x7632, R21 ;  /* 0x0000763222157816 */ /* 0x000fe40000000015 */
[----:B------:R-:W-:-:S02]  /*3840*/  LEA R12, P6, R13, R3, 0x1 ;  /* 0x000000030d0c7211 */ /* 0x000fc400078c08ff */
[C---:B0-----:R-:W-:Y:S01]  /*3850*/  IADD3 R16, R0.reuse, 0x26, RZ ;  /* 0x0000002600107810 */ /* 0x041fe20007ffe0ff */
[----:B------:R0:W-:Y:S01]  /*3860*/  @P5 STG.E.U16 [R4.64], R21 ;  /* 0x0000001504005986 */ /* 0x0001e2000c101504 */
[C---:B------:R-:W-:Y:S02]  /*3870*/  IADD3 R17, R13.reuse, c[0x0][0x198], RZ ;  /* 0x000066000d117a10 */ /* 0x040fe40007ffe0ff */
[----:B------:R-:W-:Y:S02]  /*3880*/  IADD3 R20, R0, 0x24, RZ ;  /* 0x0000002400147810 */ /* 0x000fe40007ffe0ff */
[----:B------:R-:W-:Y:S02]  /*3890*/  LEA.HI.X.SX32 R13, R13, R2, 0x1, P6 ;  /* 0x000000020d0d7211 */ /* 0x000fe400030f0eff */
[----:B------:R-:W-:Y:S02]  /*38a0*/  ISETP.LT.AND P5, PT, R16, c[0x0][0x17c], !P0 ;  /* 0x00005f0010007a0c */ /* 0x000fe400047a1270 */
[----:B------:R-:W-:Y:S01]  /*38b0*/  LEA R16, P6, R17, R3, 0x1 ;  /* 0x0000000311107211 */ /* 0x000fe200078c08ff */
[----:B------:R2:W-:Y:S01]  /*38c0*/  @P4 STG.E.U16 [R12.64], R6 ;  /* 0x000000060c004986 */ /* 0x0005e2000c101504 */
[----:B-1----:R-:W-:-:S02]  /*38d0*/  IADD3 R8, R0, 0x27, RZ ;  /* 0x0000002700087810 */ /* 0x002fc40007ffe0ff */
[----:B------:R-:W-:Y:S02]  /*38e0*/  ISETP.LT.AND P2, PT, R20, c[0x0][0x17c], !P0 ;  /* 0x00005f0014007a0c */ /* 0x000fe40004741270 */
[C---:B------:R-:W-:Y:S02]  /*38f0*/  IADD3 R9, R17.reuse, c[0x0][0x198], RZ ;  /* 0x0000660011097a10 */ /* 0x040fe40007ffe0ff */
[----:B------:R-:W-:Y:S02]  /*3900*/  LEA.HI.X.SX32 R17, R17, R2, 0x1, P6 ;  /* 0x0000000211117211 */ /* 0x000fe400030f0eff */
[----:B------:R-:W-:Y:S02]  /*3910*/  ISETP.LT.AND P4, PT, R8, c[0x0][0x17c], !P0 ;  /* 0x00005f0008007a0c */ /* 0x000fe40004781270 */
[----:B------:R-:W-:Y:S02]  /*3920*/  LEA R8, P6, R9, R3, 0x1 ;  /* 0x0000000309087211 */ /* 0x000fe400078c08ff */
[----:B------:R-:W-:-:S02]  /*3930*/  PRMT R24, R6, 0x7632, R24 ;  /* 0x0000763206187816 */ /* 0x000fc40000000018 */
[C---:B0-----:R-:W-:Y:S02]  /*3940*/  IADD3 R21, R9.reuse, c[0x0][0x198], RZ ;  /* 0x0000660009157a10 */ /* 0x041fe40007ffe0ff */
[----:B------:R-:W-:Y:S01]  /*3950*/  LEA.HI.X.SX32 R9, R9, R2, 0x1, P6 ;  /* 0x0000000209097211 */ /* 0x000fe200030f0eff */
[----:B------:R0:W-:Y:S01]  /*3960*/  @P3 STG.E.U16 [R16.64], R24 ;  /* 0x0000001810003986 */ /* 0x0001e2000c101504 */
[----:B------:R-:W-:Y:S02]  /*3970*/  IADD3 R5, R0, 0x29, RZ ;  /* 0x0000002900057810 */ /* 0x000fe40007ffe0ff */
[C---:B------:R-:W-:Y:S01]  /*3980*/  LEA R4, P6, R21.reuse, R3, 0x1 ;  /* 0x0000000315047211 */ /* 0x040fe200078c08ff */
[----:B------:R1:W-:Y:S01]  /*3990*/  @P2 STG.E.U16 [R8.64], R10 ;  /* 0x0000000a08002986 */ /* 0x0003e2000c101504 */
[----:B--2---:R-:W-:Y:S02]  /*39a0*/  IADD3 R13, R21, c[0x0][0x198], RZ ;  /* 0x00006600150d7a10 */ /* 0x004fe40007ffe0ff */
[----:B------:R-:W-:-:S02]  /*39b0*/  ISETP.LT.AND P2, PT, R5, c[0x0][0x17c], !P0 ;  /* 0x00005f0005007a0c */ /* 0x000fc40004741270 */
[-C--:B------:R-:W-:Y:S02]  /*39c0*/  LEA.HI.X.SX32 R5, R21, R2.reuse, 0x1, P6 ;  /* 0x0000000215057211 */ /* 0x080fe400030f0eff */
[CC--:B------:R-:W-:Y:S02]  /*39d0*/  LEA R12, P6, R13.reuse, R3.reuse, 0x1 ;  /* 0x000000030d0c7211 */ /* 0x0c0fe400078c08ff */
[C---:B0-----:R-:W-:Y:S02]  /*39e0*/  IADD3 R17, R13.reuse, c[0x0][0x198], RZ ;  /* 0x000066000d117a10 */ /* 0x041fe40007ffe0ff */
[----:B------:R-:W-:Y:S02]  /*39f0*/  IADD3 R20, R0, 0x28, RZ ;  /* 0x0000002800147810 */ /* 0x000fe40007ffe0ff */
[----:B------:R-:W-:Y:S02]  /*3a00*/  LEA.HI.X.SX32 R13, R13, R2, 0x1, P6 ;  /* 0x000000020d0d7211 */ /* 0x000fe400030f0eff */
[----:B------:R-:W-:-:S02]  /*3a10*/  LEA R16, P6, R17, R3, 0x1 ;  /* 0x0000000311107211 */ /* 0x000fc400078c08ff */
[----:B------:R-:W-:Y:S02]  /*3a20*/  ISETP.LT.AND P3, PT, R20, c[0x0][0x17c], !P0 ;  /* 0x00005f0014007a0c */ /* 0x000fe40004761270 */
[C---:B-1----:R-:W-:Y:S02]  /*3a30*/  IADD3 R9, R17.reuse, c[0x0][0x198], RZ ;  /* 0x0000660011097a10 */ /* 0x042fe40007ffe0ff */
[----:B------:R-:W-:Y:S02]  /*3a40*/  LEA.HI.X.SX32 R17, R17, R2, 0x1, P6 ;  /* 0x0000000211117211 */ /* 0x000fe400030f0eff */
[----:B------:R-:W-:Y:S02]  /*3a50*/  PRMT R20, R10, 0x7632, R20 ;  /* 0x000076320a147816 */ /* 0x000fe40000000014 */
[C---:B------:R-:W-:Y:S02]  /*3a60*/  LEA R8, P6, R9.reuse, R3, 0x1 ;  /* 0x0000000309087211 */ /* 0x040fe400078c08ff */
[----:B------:R-:W-:Y:S01]  /*3a70*/  PRMT R21, R14, 0x7632, R21 ;  /* 0x000076320e157816 */ /* 0x000fe20000000015 */
[----:B------:R0:W-:Y:S01]  /*3a80*/  @P1 STG.E.U16 [R4.64], R20 ;  /* 0x0000001404001986 */ /* 0x0001e2000c101504 */
[----:B------:R-:W-:-:S02]  /*3a90*/  IADD3 R10, R9, c[0x0][0x198], RZ ;  /* 0x00006600090a7a10 */ /* 0x000fc40007ffe0ff */
[----:B------:R-:W-:Y:S01]  /*3aa0*/  IADD3 R6, R0, 0x2a, RZ ;  /* 0x0000002a00067810 */ /* 0x000fe20007ffe0ff */
[----:B------:R1:W-:Y:S01]  /*3ab0*/  @P5 STG.E.U16 [R12.64], R14 ;  /* 0x0000000e0c005986 */ /* 0x0003e2000c101504 */
[----:B------:R-:W-:Y:S02]  /*3ac0*/  LEA.HI.X.SX32 R9, R9, R2, 0x1, P6 ;  /* 0x0000000209097211 */ /* 0x000fe400030f0eff */
[----:B------:R-:W-:Y:S01]  /*3ad0*/  ISETP.LT.AND P1, PT, R6, c[0x0][0x17c], !P0 ;  /* 0x00005f0006007a0c */ /* 0x000fe20004721270 */
[----:B------:R2:W-:Y:S01]  /*3ae0*/  @P4 STG.E.U16 [R16.64], R21 ;  /* 0x0000001510004986 */ /* 0x0005e2000c101504 */
[C---:B------:R-:W-:Y:S02]  /*3af0*/  IADD3 R6, R0.reuse, 0x2b, RZ ;  /* 0x0000002b00067810 */ /* 0x040fe40007ffe0ff */
[----:B0-----:R-:W-:Y:S01]  /*3b00*/  IADD3 R5, R0, 0x2d, RZ ;  /* 0x0000002d00057810 */ /* 0x001fe20007ffe0ff */
[----:B------:R0:W-:Y:S01]  /*3b10*/  @P3 STG.E.U16 [R8.64], R18 ;  /* 0x0000001208003986 */ /* 0x0001e2000c101504 */
[----:B------:R-:W-:-:S02]  /*3b20*/  LEA R4, P6, R10, R3, 0x1 ;  /* 0x000000030a047211 */ /* 0x000fc400078c08ff */
[C---:B-1----:R-:W-:Y:S02]  /*3b30*/  IADD3 R13, R10.reuse, c[0x0][0x198], RZ ;  /* 0x000066000a0d7a10 */ /* 0x042fe40007ffe0ff */
[----:B------:R-:W-:Y:S02]  /*3b40*/  ISETP.LT.AND P3, PT, R5, c[0x0][0x17c], !P0 ;  /* 0x00005f0005007a0c */ /* 0x000fe40004761270 */
[----:B------:R-:W-:Y:S02]  /*3b50*/  LEA.HI.X.SX32 R5, R10, R2, 0x1, P6 ;  /* 0x000000020a057211 */ /* 0x000fe400030f0eff */
[C---:B------:R-:W-:Y:S02]  /*3b60*/  LEA R12, P6, R13.reuse, R3, 0x1 ;  /* 0x000000030d0c7211 */ /* 0x040fe400078c08ff */
[----:B------:R-:W-:Y:S02]  /*3b70*/  ISETP.LT.AND P5, PT, R6, c[0x0][0x17c], !P0 ;  /* 0x00005f0006007a0c */ /* 0x000fe400047a1270 */
[----:B------:R-:W-:-:S02]  /*3b80*/  IADD3 R10, R13, c[0x0][0x198], RZ ;  /* 0x000066000d0a7a10 */ /* 0x000fc40007ffe0ff */
[----:B------:R-:W-:Y:S02]  /*3b90*/  IADD3 R6, R0, 0x2c, RZ ;  /* 0x0000002c00067810 */ /* 0x000fe40007ffe0ff */
[-C--:B------:R-:W-:Y:S02]  /*3ba0*/  LEA.HI.X.SX32 R13, R13, R2.reuse, 0x1, P6 ;  /* 0x000000020d0d7211 */ /* 0x080fe400030f0eff */
[----:B--2---:R-:W-:Y:S02]  /*3bb0*/  LEA R16, P6, R10, R3, 0x1 ;  /* 0x000000030a107211 */ /* 0x004fe400078c08ff */
[----:B------:R-:W-:Y:S02]  /*3bc0*/  ISETP.LT.AND P4, PT, R6, c[0x0][0x17c], !P0 ;  /* 0x00005f0006007a0c */ /* 0x000fe40004781270 */
[C---:B0-----:R-:W-:Y:S02]  /*3bd0*/  IADD3 R9, R10.reuse, c[0x0][0x198], RZ ;  /* 0x000066000a097a10 */ /* 0x041fe40007ffe0ff */
[----:B------:R-:W-:-:S02]  /*3be0*/  LEA.HI.X.SX32 R17, R10, R2, 0x1, P6 ;  /* 0x000000020a117211 */ /* 0x000fc400030f0eff */
[----:B------:R-:W-:Y:S02]  /*3bf0*/  PRMT R14, R18, 0x7632, R14 ;  /* 0x00007632120e7816 */ /* 0x000fe4000000000e */
[C---:B------:R-:W-:Y:S02]  /*3c00*/  LEA R8, P6, R9.reuse, R3, 0x1 ;  /* 0x0000000309087211 */ /* 0x040fe400078c08ff */
[----:B------:R-:W-:Y:S01]  /*3c10*/  PRMT R18, R22, 0x7632, R18 ;  /* 0x0000763216127816 */ /* 0x000fe20000000012 */
[----:B------:R0:W-:Y:S01]  /*3c20*/  @P2 STG.E.U16 [R4.64], R14 ;  /* 0x0000000e04002986 */ /* 0x0001e2000c101504 */
[C---:B------:R-:W-:Y:S02]  /*3c30*/  IADD3 R10, R9.reuse, c[0x0][0x198], RZ ;  /* 0x00006600090a7a10 */ /* 0x040fe40007ffe0ff */
[----:B------:R-:W-:Y:S01]  /*3c40*/  LEA.HI.X.SX32 R9, R9, R2, 0x1, P6 ;  /* 0x0000000209097211 */ /* 0x000fe200030f0eff */
[----:B------:R1:W-:Y:S01]  /*3c50*/  @P1 STG.E.U16 [R12.64], R22 ;  /* 0x000000160c001986 */ /* 0x0003e2000c101504 */
[----:B------:R-:W-:-:S03]  /*3c60*/  IADD3 R6, R0, 0x2e, RZ ;  /* 0x0000002e00067810 */ /* 0x000fc60007ffe0ff */
[----:B------:R2:W-:Y:S01]  /*3c70*/  @P5 STG.E.U16 [R16.64], R18 ;  /* 0x0000001210005986 */ /* 0x0005e2000c101504 */
[----:B------:R-:W-:Y:S02]  /*3c80*/  ISETP.LT.AND P2, PT, R6, c[0x0][0x17c], !P0 ;  /* 0x00005f0006007a0c */ /* 0x000fe40004741270 */
[C---:B------:R-:W-:Y:S01]  /*3c90*/  IADD3 R6, R0.reuse, 0x2f, RZ ;  /* 0x0000002f00067810 */ /* 0x040fe20007ffe0ff */
[----:B------:R3:W-:Y:S01]  /*3ca0*/  @P4 STG.E.U16 [R8.64], R26 ;  /* 0x0000001a08004986 */ /* 0x0007e2000c101504 */
[----:B0-----:R-:W-:Y:S02]  /*3cb0*/  IADD3 R5, R0, 0x31, RZ ;  /* 0x0000003100057810 */ /* 0x001fe40007ffe0ff */
[C---:B------:R-:W-:Y:S02]  /*3cc0*/  LEA R4, P6, R10.reuse, R3, 0x1 ;  /* 0x000000030a047211 */ /* 0x040fe400078c08ff */
[----:B-1----:R-:W-:Y:S02]  /*3cd0*/  IADD3 R13, R10, c[0x0][0x198], RZ ;  /* 0x000066000a0d7a10 */ /* 0x002fe40007ffe0ff */
[----:B------:R-:W-:-:S02]  /*3ce0*/  ISETP.LT.AND P4, PT, R5, c[0x0][0x17c], !P0 ;  /* 0x00005f0005007a0c */ /* 0x000fc40004781270 */
[-C--:B------:R-:W-:Y:S02]  /*3cf0*/  LEA.HI.X.SX32 R5, R10, R2.reuse, 0x1, P6 ;  /* 0x000000020a057211 */ /* 0x080fe400030f0eff */
[C---:B------:R-:W-:Y:S02]  /*3d00*/  LEA R12, P6, R13.reuse, R3, 0x1 ;  /* 0x000000030d0c7211 */ /* 0x040fe400078c08ff */
[C---:B------:R-:W-:Y:S02]  /*3d10*/  IADD3 R10, R13.reuse, c[0x0][0x198], RZ ;  /* 0x000066000d0a7a10 */ /* 0x040fe40007ffe0ff */
[----:B------:R-:W-:Y:S02]  /*3d20*/  ISETP.LT.AND P1, PT, R6, c[0x0][0x17c], !P0 ;  /* 0x00005f0006007a0c */ /* 0x000fe40004721270 */
[----:B------:R-:W-:Y:S02]  /*3d30*/  IADD3 R6, R0, 0x30, RZ ;  /* 0x0000003000067810 */ /* 0x000fe40007ffe0ff */
[----:B------:R-:W-:-:S02]  /*3d40*/  LEA.HI.X.SX32 R13, R13, R2, 0x1, P6 ;  /* 0x000000020d0d7211 */ /* 0x000fc400030f0eff */
[----:B------:R-:W-:Y:S02]  /*3d50*/  PRMT R14, R26, 0x7632, R14 ;  /* 0x000076321a0e7816 */ /* 0x000fe4000000000e */
[C---:B--2---:R-:W-:Y:S02]  /*3d60*/  LEA R16, P6, R10.reuse, R3, 0x1 ;  /* 0x000000030a107211 */ /* 0x044fe400078c08ff */
[----:B---3--:R-:W-:Y:S01]  /*3d70*/  IADD3 R9, R10, c[0x0][0x198], RZ ;  /* 0x000066000a097a10 */ /* 0x008fe20007ffe0ff */
[----:B------:R0:W-:Y:S01]  /*3d80*/  @P3 STG.E.U16 [R4.64], R14 ;  /* 0x0000000e04003986 */ /* 0x0001e2000c101504 */
[----:B------:R-:W-:Y:S02]  /*3d90*/  ISETP.LT.AND P5, PT, R6, c[0x0][0x17c], !P0 ;  /* 0x00005f0006007a0c */ /* 0x000fe400047a1270 */
[----:B------:R-:W-:Y:S01]  /*3da0*/  IADD3 R6, R0, 0x32, RZ ;  /* 0x0000003200067810 */ /* 0x000fe20007ffe0ff */
[----:B------:R1:W-:Y:S01]  /*3db0*/  @P2 STG.E.U16 [R12.64], R30 ;  /* 0x0000001e0c002986 */ /* 0x0003e2000c101504 */
[----:B------:R-:W-:-:S02]  /*3dc0*/  LEA.HI.X.SX32 R17, R10, R2, 0x1, P6 ;  /* 0x000000020a117211 */ /* 0x000fc400030f0eff */
[CC--:B------:R-:W-:Y:S02]  /*3dd0*/  LEA R8, P6, R9.reuse, R3.reuse, 0x1 ;  /* 0x0000000309087211 */ /* 0x0c0fe400078c08ff */
[----:B------:R-:W-:Y:S02]  /*3de0*/  ISETP.LT.AND P3, PT, R6, c[0x0][0x17c], !P0 ;  /* 0x00005f0006007a0c */ /* 0x000fe40004761270 */
[----:B------:R-:W-:Y:S02]  /*3df0*/  IADD3 R6, R0, 0x33, RZ ;  /* 0x0000003300067810 */ /* 0x000fe40007ffe0ff */
[C---:B0-----:R-:W-:Y:S02]  /*3e00*/  IADD3 R5, R9.reuse, c[0x0][0x198], RZ ;  /* 0x0000660009057a10 */ /* 0x041fe40007ffe0ff */
[----:B------:R-:W-:Y:S02]  /*3e10*/  LEA.HI.X.SX32 R9, R9, R2, 0x1, P6 ;  /* 0x0000000209097211 */ /* 0x000fe400030f0eff */
[----:B------:R-:W-:-:S02]  /*3e20*/  LEA R4, P6, R5, R3, 0x1 ;  /* 0x0000000305047211 */ /* 0x000fc400078c08ff */
[C---:B------:R-:W-:Y:S02]  /*3e30*/  IADD3 R10, R5.reuse, c[0x0][0x198], RZ ;  /* 0x00006600050a7a10 */ /* 0x040fe40007ffe0ff */
[----:B-1----:R-:W-:Y:S02]  /*3e40*/  PRMT R13, R30, 0x7632, R13 ;  /* 0x000076321e0d7816 */ /* 0x002fe4000000000d */
[----:B------:R-:W-:Y:S02]  /*3e50*/  ISETP.LT.AND P2, PT, R6, c[0x0][0x17c], !P0 ;  /* 0x00005f0006007a0c */ /* 0x000fe40004741270 */
[----:B------:R-:W-:Y:S01]  /*3e60*/  IADD3 R6, R0, 0x34, RZ ;  /* 0x0000003400067810 */ /* 0x000fe20007ffe0ff */
[----:B------:R0:W-:Y:S01]  /*3e70*/  @P1 STG.E.U16 [R16.64], R13 ;  /* 0x0000000d10001986 */ /* 0x0001e2000c101504 */
[----:B------:R-:W-:Y:S02]  /*3e80*/  LEA.HI.X.SX32 R5, R5, R2, 0x1, P6 ;  /* 0x0000000205057211 */ /* 0x000fe400030f0eff */
[C---:B------:R-:W-:Y:S01]  /*3e90*/  LEA R12, P6, R10.reuse, R3, 0x1 ;  /* 0x000000030a0c7211 */ /* 0x040fe200078c08ff */
[----:B------:R1:W-:Y:S01]  /*3ea0*/  @P5 STG.E.U16 [R8.64], R35 ;  /* 0x0000002308005986 */ /* 0x0003e2000c101504 */
[----:B------:R-:W-:-:S02]  /*3eb0*/  IADD3 R14, R10, c[0x0][0x198], RZ ;  /* 0x000066000a0e7a10 */ /* 0x000fc40007ffe0ff */
[----:B------:R-:W-:Y:S02]  /*3ec0*/  ISETP.LT.AND P1, PT, R6, c[0x0][0x17c], !P0 ;  /* 0x00005f0006007a0c */ /* 0x000fe40004721270 */
[----:B------:R-:W-:Y:S02]  /*3ed0*/  IADD3 R6, R0, 0x35, RZ ;  /* 0x0000003500067810 */ /* 0x000fe40007ffe0ff */
[----:B------:R-:W-:Y:S02]  /*3ee0*/  PRMT R18, R7, 0x7632, R18 ;  /* 0x0000763207127816 */ /* 0x000fe40000000012 */
[----:B0-----:R-:W-:Y:S02]  /*3ef0*/  PRMT R17, R35, 0x7632, R17 ;  /* 0x0000763223117816 */ /* 0x001fe40000000011 */
[----:B------:R-:W-:Y:S02]  /*3f00*/  LEA.HI.X.SX32 R13, R10, R2, 0x1, P6 ;  /* 0x000000020a0d7211 */ /* 0x000fe400030f0eff */
[----:B------:R-:W-:Y:S01]  /*3f10*/  LEA R16, P6, R14, R3, 0x1 ;  /* 0x000000030e107211 */ /* 0x000fe200078c08ff */
[----:B------:R0:W-:Y:S01]  /*3f20*/  @P4 STG.E.U16 [R4.64], R17 ;  /* 0x0000001104004986 */ /* 0x0001e2000c101504 */
[----:B------:R-:W-:-:S02]  /*3f30*/  ISETP.LT.AND P5, PT, R6, c[0x0][0x17c], !P0 ;  /* 0x00005f0006007a0c */ /* 0x000fc400047a1270 */
[----:B-1----:R-:W-:Y:S01]  /*3f40*/  IADD3 R8, R14, c[0x0][0x198], RZ ;  /* 0x000066000e087a10 */ /* 0x002fe20007ffe0ff */
[----:B------:R1:W-:Y:S01]  /*3f50*/  @P3 STG.E.U16 [R12.64], R7 ;  /* 0x000000070c003986 */ /* 0x0003e2000c101504 */
[----:B------:R-:W-:Y:S02]  /*3f60*/  IADD3 R6, R0, 0x36, RZ ;  /* 0x0000003600067810 */ /* 0x000fe40007ffe0ff */
[----:B------:R-:W-:Y:S02]  /*3f70*/  IADD3 R9, R8, c[0x0][0x198], RZ ;  /* 0x0000660008097a10 */ /* 0x000fe40007ffe0ff */
[----:B------:R-:W-:Y:S02]  /*3f80*/  ISETP.LT.AND P4, PT, R6, c[0x0][0x17c], !P0 ;  /* 0x00005f0006007a0c */ /* 0x000fe40004781270 */
[----:B------:R-:W-:Y:S02]  /*3f90*/  IADD3 R6, R0, 0x37, RZ ;  /* 0x0000003700067810 */ /* 0x000fe40007ffe0ff */
[----:B0-----:R-:W-:-:S02]  /*3fa0*/  LEA.HI.X.SX32 R17, R14, R2, 0x1, P6 ;  /* 0x000000020e117211 */ /* 0x001fc400030f0eff */
[----:B------:R-:W-:Y:S02]  /*3fb0*/  IADD3 R5, R0, 0x38, RZ ;  /* 0x0000003800057810 */ /* 0x000fe40007ffe0ff */
[CC--:B------:R-:W-:Y:S01]  /*3fc0*/  LEA R4, P6, R8.reuse, R3.reuse, 0x1 ;  /* 0x0000000308047211 */ /* 0x0c0fe200078c08ff */
[----:B------:R-:W-:Y:S01]  /*3fd0*/  @P2 STG.E.U16 [R16.64], R18 ;  /* 0x0000001210002986 */ /* 0x000fe2000c101504 */
[----:B------:R-:W-:Y:S02]  /*3fe0*/  ISETP.LT.AND P2, PT, R5, c[0x0][0x17c], !P0 ;  /* 0x00005f0005007a0c */ /* 0x000fe40004741270 */
[----:B------:R-:W-:Y:S02]  /*3ff0*/  LEA.HI.X.SX32 R5, R8, R2, 0x1, P6 ;  /* 0x0000000208057211 */ /* 0x000fe400030f0eff */
[----:B------:R-:W-:Y:S02]  /*4000*/  LEA R8, P6, R9, R3, 0x1 ;  /* 0x0000000309087211 */ /* 0x000fe400078c08ff */
[----:B------:R-:W-:Y:S01]  /*4010*/  ISETP.LT.AND P3, PT, R6, c[0x0][0x17c], !P0 ;  /* 0x00005f0006007a0c */ /* 0x000fe20004761270 */
[----:B------:R0:W-:Y:S01]  /*4020*/  @P1 STG.E.U16 [R4.64], R11 ;  /* 0x0000000b04001986 */ /* 0x0001e2000c101504 */
[----:B------:R-:W-:-:S02]  /*4030*/  IADD3 R6, R0, 0x39, RZ ;  /* 0x0000003900067810 */ /* 0x000fc40007ffe0ff */
[----:B------:R-:W-:Y:S02]  /*4040*/  IADD3 R10, R9, c[0x0][0x198], RZ ;  /* 0x00006600090a7a10 */ /* 0x000fe40007ffe0ff */
[----:B------:R-:W-:Y:S02]  /*4050*/  PRMT R14, R11, 0x7632, R14 ;  /* 0x000076320b0e7816 */ /* 0x000fe4000000000e */
[----:B------:R-:W-:Y:S02]  /*4060*/  LEA.HI.X.SX32 R9, R9, R2, 0x1, P6 ;  /* 0x0000000209097211 */ /* 0x000fe400030f0eff */
[----:B------:R-:W-:Y:S02]  /*4070*/  ISETP.LT.AND P1, PT, R6, c[0x0][0x17c], !P0 ;  /* 0x00005f0006007a0c */ /* 0x000fe40004721270 */
[----:B-1----:R-:W-:Y:S01]  /*4080*/  IADD3 R7, R0, 0x3a, RZ ;  /* 0x0000003a00077810 */ /* 0x002fe20007ffe0ff */
[----:B------:R1:W-:Y:S01]  /*4090*/  @P5 STG.E.U16 [R8.64], R14 ;  /* 0x0000000e08005986 */ /* 0x0003e2000c101504 */
[----:B------:R-:W-:-:S02]  /*40a0*/  LEA R6, P6, R10, R3, 0x1 ;  /* 0x000000030a067211 */ /* 0x000fc400078c08ff */
[C---:B------:R-:W-:Y:S02]  /*40b0*/  IADD3 R13, R10.reuse, c[0x0][0x198], RZ ;  /* 0x000066000a0d7a10 */ /* 0x040fe40007ffe0ff */
[----:B------:R-:W-:Y:S02]  /*40c0*/  ISETP.LT.AND P5, PT, R7, c[0x0][0x17c], !P0 ;  /* 0x00005f0007007a0c */ /* 0x000fe400047a1270 */
[----:B------:R-:W-:Y:S02]  /*40d0*/  LEA.HI.X.SX32 R7, R10, R2, 0x1, P6 ;  /* 0x000000020a077211 */ /* 0x000fe400030f0eff */
[C---:B------:R-:W-:Y:S02]  /*40e0*/  LEA R12, P6, R13.reuse, R3, 0x1 ;  /* 0x000000030d0c7211 */ /* 0x040fe400078c08ff */
[----:B0-----:R-:W-:Y:S01]  /*40f0*/  IADD3 R11, R13, c[0x0][0x198], RZ ;  /* 0x000066000d0b7a10 */ /* 0x001fe20007ffe0ff */
[----:B------:R-:W-:Y:S01]  /*4100*/  @P4 STG.E.U16 [R6.64], R15 ;  /* 0x0000000f06004986 */ /* 0x000fe2000c101504 */
[----:B------:R-:W-:-:S02]  /*4110*/  PRMT R16, R15, 0x7632, R16 ;  /* 0x000076320f107816 */ /* 0x000fc40000000010 */
[-C--:B------:R-:W-:Y:S02]  /*4120*/  LEA.HI.X.SX32 R13, R13, R2.reuse, 0x1, P6 ;  /* 0x000000020d0d7211 */ /* 0x080fe400030f0eff */
[----:B------:R-:W-:Y:S02]  /*4130*/  IADD3 R5, R0, 0x3c, RZ ;  /* 0x0000003c00057810 */ /* 0x000fe40007ffe0ff */
[C---:B------:R-:W-:Y:S01]  /*4140*/  LEA R4, P6, R11.reuse, R3, 0x1 ;  /* 0x000000030b047211 */ /* 0x040fe200078c08ff */
[----:B------:R0:W-:Y:S01]  /*4150*/  @P3 STG.E.U16 [R12.64], R16 ;  /* 0x000000100c003986 */ /* 0x0001e2000c101504 */
[----:B-1----:R-:W-:Y:S02]  /*4160*/  IADD3 R9, R11, c[0x0][0x198], RZ ;  /* 0x000066000b097a10 */ /* 0x002fe40007ffe0ff */
[----:B------:R-:W-:Y:S02]  /*4170*/  ISETP.LT.AND P3, PT, R5, c[0x0][0x17c], !P0 ;  /* 0x00005f0005007a0c */ /* 0x000fe40004761270 */
[----:B------:R-:W-:-:S02]  /*4180*/  LEA.HI.X.SX32 R5, R11, R2, 0x1, P6 ;  /* 0x000000020b057211 */ /* 0x000fc400030f0eff */
[----:B------:R-:W-:Y:S02]  /*4190*/  IADD3 R11, R9, c[0x0][0x198], RZ ;  /* 0x00006600090b7a10 */ /* 0x000fe40007ffe0ff */
[----:B------:R-:W-:Y:S01]  /*41a0*/  IADD3 R10, R0, 0x3b, RZ ;  /* 0x0000003b000a7810 */ /* 0x000fe20007ffe0ff */
[----:B------:R-:W-:Y:S01]  /*41b0*/  @P2 STG.E.U16 [R4.64], R19 ;  /* 0x0000001304002986 */ /* 0x000fe2000c101504 */
[----:B------:R-:W-:Y:S02]  /*41c0*/  IADD3 R14, R11, c[0x0][0x198], RZ ;  /* 0x000066000b0e7a10 */ /* 0x000fe40007ffe0ff */
[----:B------:R-:W-:Y:S02]  /*41d0*/  LEA R8, P6, R9, R3, 0x1 ;  /* 0x0000000309087211 */ /* 0x000fe400078c08ff */
[----:B0-----:R-:W-:Y:S02]  /*41e0*/  IADD3 R13, R14, c[0x0][0x198], RZ ;  /* 0x000066000e0d7a10 */ /* 0x001fe40007ffe0ff */
[----:B------:R-:W-:-:S02]  /*41f0*/  ISETP.LT.AND P4, PT, R10, c[0x0][0x17c], !P0 ;  /* 0x00005f000a007a0c */ /* 0x000fc40004781270 */
[----:B------:R-:W-:Y:S02]  /*4200*/  PRMT R7, R19, 0x7632, R7 ;  /* 0x0000763213077816 */ /* 0x000fe40000000007 */
[----:B------:R-:W-:Y:S02]  /*4210*/  LEA.HI.X.SX32 R9, R9, R2, 0x1, P6 ;  /* 0x0000000209097211 */ /* 0x000fe400030f0eff */
[----:B------:R-:W-:Y:S02]  /*4220*/  IADD3 R10, R0, 0x3d, RZ ;  /* 0x0000003d000a7810 */ /* 0x000fe40007ffe0ff */
[----:B------:R-:W-:Y:S01]  /*4230*/  LEA R6, P6, R11, R3, 0x1 ;  /* 0x000000030b067211 */ /* 0x000fe200078c08ff */
[----:B------:R0:W-:Y:S01]  /*4240*/  @P1 STG.E.U16 [R8.64], R7 ;  /* 0x0000000708001986 */ /* 0x0001e2000c101504 */
[----:B------:R-:W-:Y:S02]  /*4250*/  IADD3 R16, R13, c[0x0][0x198], RZ ;  /* 0x000066000d107a10 */ /* 0x000fe40007ffe0ff */
[----:B------:R-:W-:-:S02]  /*4260*/  ISETP.LT.AND P2, PT, R10, c[0x0][0x17c], !P0 ;  /* 0x00005f000a007a0c */ /* 0x000fc40004741270 */
[-C--:B------:R-:W-:Y:S02]  /*4270*/  LEA R10, P1, R14, R3.reuse, 0x1 ;  /* 0x000000030e0a7211 */ /* 0x080fe400078208ff */
[----:B------:R-:W-:Y:S02]  /*4280*/  IADD3 R17, R16, c[0x0][0x198], RZ ;  /* 0x0000660010117a10 */ /* 0x000fe40007ffe0ff */
[C---:B------:R-:W-:Y:S02]  /*4290*/  IADD3 R15, R0.reuse, 0x3e, RZ ;  /* 0x0000003e000f7810 */ /* 0x040fe40007ffe0ff */
[----:B------:R-:W-:Y:S02]  /*42a0*/  IADD3 R0, R0, 0x3f, RZ ;  /* 0x0000003f00007810 */ /* 0x000fe40007ffe0ff */
[----:B0-----:R-:W-:Y:S02]  /*42b0*/  LEA.HI.X.SX32 R7, R11, R2, 0x1, P6 ;  /* 0x000000020b077211 */ /* 0x001fe400030f0eff */
[----:B------:R-:W-:-:S02]  /*42c0*/  LEA R12, P6, R13, R3, 0x1 ;  /* 0x000000030d0c7211 */ /* 0x000fc400078c08ff */
[-C--:B------:R-:W-:Y:S01]  /*42d0*/  LEA.HI.X.SX32 R11, R14, R2.reuse, 0x1, P1 ;  /* 0x000000020e0b7211 */ /* 0x080fe200008f0eff */
[----:B------:R0:W-:Y:S01]  /*42e0*/  @P5 STG.E.U16 [R6.64], R23 ;  /* 0x0000001706005986 */ /* 0x0001e2000c101504 */
[-C--:B------:R-:W-:Y:S02]  /*42f0*/  LEA R8, P1, R17, R3.reuse, 0x1 ;  /* 0x0000000311087211 */ /* 0x080fe400078208ff */
[-C--:B------:R-:W-:Y:S02]  /*4300*/  LEA.HI.X.SX32 R13, R13, R2.reuse, 0x1, P6 ;  /* 0x000000020d0d7211 */ /* 0x080fe400030f0eff */
[----:B------:R-:W-:Y:S02]  /*4310*/  LEA R4, P6, R16, R3, 0x1 ;  /* 0x0000000310047211 */ /* 0x000fe400078c08ff */
[C---:B------:R-:W-:Y:S02]  /*4320*/  IADD3 R18, R17.reuse, c[0x0][0x198], RZ ;  /* 0x0000660011127a10 */ /* 0x040fe40007ffe0ff */
[----:B------:R-:W-:-:S02]  /*4330*/  LEA.HI.X.SX32 R9, R17, R2, 0x1, P1 ;  /* 0x0000000211097211 */ /* 0x000fc400008f0eff */
[----:B------:R-:W-:Y:S02]  /*4340*/  ISETP.LT.AND P1, PT, R15, c[0x0][0x17c], !P0 ;  /* 0x00005f000f007a0c */ /* 0x000fe40004721270 */
[-C--:B------:R-:W-:Y:S02]  /*4350*/  LEA.HI.X.SX32 R5, R16, R2.reuse, 0x1, P6 ;  /* 0x0000000210057211 */ /* 0x080fe400030f0eff */
[----:B------:R-:W-:Y:S02]  /*4360*/  ISETP.LT.AND P0, PT, R0, c[0x0][0x17c], !P0 ;  /* 0x00005f0000007a0c */ /* 0x000fe40004701270 */
[C---:B------:R-:W-:Y:S02]  /*4370*/  LEA R14, P6, R18.reuse, R3, 0x1 ;  /* 0x00000003120e7211 */ /* 0x040fe400078c08ff */
[----:B------:R-:W-:Y:S02]  /*4380*/  PRMT R0, R23, 0x7632, R0 ;  /* 0x0000763217007816 */ /* 0x000fe40000000000 */
[----:B------:R-:W-:-:S02]  /*4390*/  LEA.HI.X.SX32 R15, R18, R2, 0x1, P6 ;  /* 0x00000002120f7211 */ /* 0x000fc400030f0eff */
[----:B------:R-:W-:Y:S01]  /*43a0*/  PRMT R2, R27, 0x7632, R2 ;  /* 0x000076321b027816 */ /* 0x000fe20000000002 */
[----:B------:R0:W-:Y:S04]  /*43b0*/  @P4 STG.E.U16 [R10.64], R0 ;  /* 0x000000000a004986 */ /* 0x0001e8000c101504 */
[----:B------:R0:W-:Y:S04]  /*43c0*/  @P3 STG.E.U16 [R12.64], R27 ;  /* 0x0000001b0c003986 */ /* 0x0001e8000c101504 */
[----:B------:R0:W-:Y:S04]  /*43d0*/  @P2 STG.E.U16 [R4.64], R2 ;  /* 0x0000000204002986 */ /* 0x0001e8000c101504 */
[----:B------:R0:W-:Y:S01]  /*43e0*/  @P1 STG.E.U16 [R8.64], R31 ;  /* 0x0000001f08001986 */ /* 0x0001e2000c101504 */
[----:B------:R-:W-:Y:S05]  /*43f0*/  @!P0 EXIT ;  /* 0x000000000000894d */ /* 0x000fea0003800000 */
[----:B0-----:R-:W-:-:S05]  /*4400*/  PRMT R7, R31, 0x7632, R7 ;  /* 0x000076321f077816 */ /* 0x001fca0000000007 */
[----:B------:R-:W-:Y:S01]  /*4410*/  STG.E.U16 [R14.64], R7 ;  /* 0x000000070e007986 */ /* 0x000fe2000c101504 */
[----:B------:R-:W-:Y:S05]  /*4420*/  EXIT ;  /* 0x000000000000794d */ /* 0x000fea0003800000 */
.L_x_2:
[----:B------:R-:W-:-:S00]  /*4430*/  BRA `(.L_x_2) ;  /* 0xfffffff000007947 */ /* 0x000fc0000383ffff */
[----:B------:R-:W-:-:S00]  /*4440*/  NOP ;  /* 0x0000000000007918 */ /* 0x000fc00000000000 */
        /* <DEDUP_REMOVED lines=11> */
.L_x_3:


//--------------------- .nv.shared.matmul_kernel  --------------------------
	.section	.nv.shared.matmul_kernel,"aw",@nobits
	.sectionflags	@""
	.align	16
